	.target	sm_90a

	.elftype	@"ET_EXEC"


//--------------------- .note.nv.tkinfo           --------------------------
	.section	.note.nv.tkinfo,"",@"SHT_NOTE"
	.sectionflags	@"SHF_NOTE_NV_TKINFO"
	.tkinfo
        /*0018*/ 	.word	0x00000002
        /*0030*/ 	.string	""
        /*0030*/ 	.string	"ptxas"
        /*0030*/ 	.string	"Cuda compilation tools, release 13.0, V13.0.88"
        /*0030*/ 	.string	"Build cuda_13.0.r13.0/compiler.36424714_0"
        /*0030*/ 	.string	"-arch sm_90a -m 64 "



//--------------------- .note.nv.cuinfo           --------------------------
	.section	.note.nv.cuinfo,"",@"SHT_NOTE"
	.sectionflags	@"SHF_NOTE_NV_CUINFO"
        /*0018*/ 	.short	0x0002
        /*001a*/ 	.short	0x005a
        /*001c*/ 	.short	0x0082
	.zero		2


//--------------------- .nv.info                  --------------------------
	.section	.nv.info,"",@"SHT_CUDA_INFO"
	.align	4


	//----- nvinfo : EIATTR_REGCOUNT
	.align		4
        /*0000*/ 	.byte	0x04, 0x2f
        /*0002*/ 	.short	(.L_15 - .L_14)
	.align		4
.L_14:
        /*0004*/ 	.word	index@(_ZN7cutlass13device_kernelINS_4gemm6kernel13GemmUniversalIN4cute5tupleIJiiiiEEENS1_10collective13CollectiveMmaINS1_34MainloopSm90TmaGmmaWarpSpecializedILi5ENS5_IJNS4_1CILi1EEESB_SB_EEENS1_35KernelTmaWarpSpecializedCooperativeEEENS5_IJNSA_ILi512EEENSA_ILi112EEENSA_ILi32EEEEEENS_10bfloat16_tENS5_IJlSB_lEEESJ_SK_NS4_8TiledMMAINS4_8MMA_AtomIJNS4_4SM904GMMA27MMA_64x16x16_F32BF16BF16_SSILNSO_5MajorE0ELSQ_0ELNSO_7ScaleInE1ELSR_1EEEEEENS4_6LayoutINS5_IJNSA_ILi2EEESB_SB_EEENS5_IJSB_NSA_ILi0EEESX_EEEEENS5_IJNS4_10UnderscoreES10_S10_EEEEENS4_13SM90_TMA_LOADENS4_14ComposedLayoutINS4_7SwizzleILi2ELi4ELi3EEENS4_18smem_ptr_flag_bitsILi16EEENSU_INS5_IJNSA_ILi8EEESH_EEENS5_IJSH_SB_EEEEEEEvNS4_8identityES13_S1D_vS1E_EENS_8epilogue10collective6detail29Sm90TmaWarpSpecializedAdapterINS1H_15DefaultEpilogueISJ_SK_SK_NS1G_6thread17LinearCombinationISJ_Li1EffLNS1L_9ScaleType4KindE0ELNS_15FloatRoundStyleE2ESJ_EENS1_15EpilogueDefaultEEEEEvvEEEEvNT_6ParamsE)
        /*0008*/ 	.word	0x000000a8


	//----- nvinfo : EIATTR_FRAME_SIZE
	.align		4
.L_15:
        /*000c*/ 	.byte	0x04, 0x11
        /*000e*/ 	.short	(.L_17 - .L_16)
	.align		4
.L_16:
        /*0010*/ 	.word	index@(_ZN7cutlass13device_kernelINS_4gemm6kernel13GemmUniversalIN4cute5tupleIJiiiiEEENS1_10collective13CollectiveMmaINS1_34MainloopSm90TmaGmmaWarpSpecializedILi5ENS5_IJNS4_1CILi1EEESB_SB_EEENS1_35KernelTmaWarpSpecializedCooperativeEEENS5_IJNSA_ILi512EEENSA_ILi112EEENSA_ILi32EEEEEENS_10bfloat16_tENS5_IJlSB_lEEESJ_SK_NS4_8TiledMMAINS4_8MMA_AtomIJNS4_4SM904GMMA27MMA_64x16x16_F32BF16BF16_SSILNSO_5MajorE0ELSQ_0ELNSO_7ScaleInE1ELSR_1EEEEEENS4_6LayoutINS5_IJNSA_ILi2EEESB_SB_EEENS5_IJSB_NSA_ILi0EEESX_EEEEENS5_IJNS4_10UnderscoreES10_S10_EEEEENS4_13SM90_TMA_LOADENS4_14ComposedLayoutINS4_7SwizzleILi2ELi4ELi3EEENS4_18smem_ptr_flag_bitsILi16EEENSU_INS5_IJNSA_ILi8EEESH_EEENS5_IJSH_SB_EEEEEEEvNS4_8identityES13_S1D_vS1E_EENS_8epilogue10collective6detail29Sm90TmaWarpSpecializedAdapterINS1H_15DefaultEpilogueISJ_SK_SK_NS1G_6thread17LinearCombinationISJ_Li1EffLNS1L_9ScaleType4KindE0ELNS_15FloatRoundStyleE2ESJ_EENS1_15EpilogueDefaultEEEEEvvEEEEvNT_6ParamsE)
        /*0014*/ 	.word	0x000000c8


	//----- nvinfo : EIATTR_MIN_STACK_SIZE
	.align		4
.L_17:
        /*0018*/ 	.byte	0x04, 0x12
        /*001a*/ 	.short	(.L_19 - .L_18)
	.align		4
.L_18:
        /*001c*/ 	.word	index@(_ZN7cutlass13device_kernelINS_4gemm6kernel13GemmUniversalIN4cute5tupleIJiiiiEEENS1_10collective13CollectiveMmaINS1_34MainloopSm90TmaGmmaWarpSpecializedILi5ENS5_IJNS4_1CILi1EEESB_SB_EEENS1_35KernelTmaWarpSpecializedCooperativeEEENS5_IJNSA_ILi512EEENSA_ILi112EEENSA_ILi32EEEEEENS_10bfloat16_tENS5_IJlSB_lEEESJ_SK_NS4_8TiledMMAINS4_8MMA_AtomIJNS4_4SM904GMMA27MMA_64x16x16_F32BF16BF16_SSILNSO_5MajorE0ELSQ_0ELNSO_7ScaleInE1ELSR_1EEEEEENS4_6LayoutINS5_IJNSA_ILi2EEESB_SB_EEENS5_IJSB_NSA_ILi0EEESX_EEEEENS5_IJNS4_10UnderscoreES10_S10_EEEEENS4_13SM90_TMA_LOADENS4_14ComposedLayoutINS4_7SwizzleILi2ELi4ELi3EEENS4_18smem_ptr_flag_bitsILi16EEENSU_INS5_IJNSA_ILi8EEESH_EEENS5_IJSH_SB_EEEEEEEvNS4_8identityES13_S1D_vS1E_EENS_8epilogue10collective6detail29Sm90TmaWarpSpecializedAdapterINS1H_15DefaultEpilogueISJ_SK_SK_NS1G_6thread17LinearCombinationISJ_Li1EffLNS1L_9ScaleType4KindE0ELNS_15FloatRoundStyleE2ESJ_EENS1_15EpilogueDefaultEEEEEvvEEEEvNT_6ParamsE)
        /*0020*/ 	.word	0x000000c8
.L_19:


//--------------------- .nv.compat                --------------------------
	.section	.nv.compat,"",@"SHT_CUDA_COMPAT_INFO"
	.align	4
        /*0000*/ 	.byte	0x02, 0x09, 0x01, 0x00, 0x02, 0x02, 0x04, 0x00, 0x02, 0x05, 0x05, 0x00, 0x03, 0x07, 0x01, 0x01
        /*0010*/ 	.byte	0x02, 0x03, 0x01, 0x00, 0x02, 0x06, 0x01, 0x00, 0x04, 0x0b, 0x08, 0x00, 0x00, 0x00, 0x00, 0x00
        /*0020*/ 	.byte	0x00, 0x00, 0x00, 0x00


//--------------------- .nv.info._ZN7cutlass13device_kernelINS_4gemm6kernel13GemmUniversalIN4cute5tupleIJiiiiEEENS1_10collective13CollectiveMmaINS1_34MainloopSm90TmaGmmaWarpSpecializedILi5ENS5_IJNS4_1CILi1EEESB_SB_EEENS1_35KernelTmaWarpSpecializedCooperativeEEENS5_IJNSA_ILi512EEENSA_ILi112EEENSA_ILi32EEEEEENS_10bfloat16_tENS5_IJlSB_lEEESJ_SK_NS4_8TiledMMAINS4_8MMA_AtomIJNS4_4SM904GMMA27MMA_64x16x16_F32BF16BF16_SSILNSO_5MajorE0ELSQ_0ELNSO_7ScaleInE1ELSR_1EEEEEENS4_6LayoutINS5_IJNSA_ILi2EEESB_SB_EEENS5_IJSB_NSA_ILi0EEESX_EEEEENS5_IJNS4_10UnderscoreES10_S10_EEEEENS4_13SM90_TMA_LOADENS4_14ComposedLayoutINS4_7SwizzleILi2ELi4ELi3EEENS4_18smem_ptr_flag_bitsILi16EEENSU_INS5_IJNSA_ILi8EEESH_EEENS5_IJSH_SB_EEEEEEEvNS4_8identityES13_S1D_vS1E_EENS_8epilogue10collective6detail29Sm90TmaWarpSpecializedAdapterINS1H_15DefaultEpilogueISJ_SK_SK_NS1G_6thread17LinearCombinationISJ_Li1EffLNS1L_9ScaleType4KindE0ELNS_15FloatRoundStyleE2ESJ_EENS1_15EpilogueDefaultEEEEEvvEEEEvNT_6ParamsE --------------------------
	.section	.nv.info._ZN7cutlass13device_kernelINS_4gemm6kernel13GemmUniversalIN4cute5tupleIJiiiiEEENS1_10collective13CollectiveMmaINS1_34MainloopSm90TmaGmmaWarpSpecializedILi5ENS5_IJNS4_1CILi1EEESB_SB_EEENS1_35KernelTmaWarpSpecializedCooperativeEEENS5_IJNSA_ILi512EEENSA_ILi112EEENSA_ILi32EEEEEENS_10bfloat16_tENS5_IJlSB_lEEESJ_SK_NS4_8TiledMMAINS4_8MMA_AtomIJNS4_4SM904GMMA27MMA_64x16x16_F32BF16BF16_SSILNSO_5MajorE0ELSQ_0ELNSO_7ScaleInE1ELSR_1EEEEEENS4_6LayoutINS5_IJNSA_ILi2EEESB_SB_EEENS5_IJSB_NSA_ILi0EEESX_EEEEENS5_IJNS4_10UnderscoreES10_S10_EEEEENS4_13SM90_TMA_LOADENS4_14ComposedLayoutINS4_7SwizzleILi2ELi4ELi3EEENS4_18smem_ptr_flag_bitsILi16EEENSU_INS5_IJNSA_ILi8EEESH_EEENS5_IJSH_SB_EEEEEEEvNS4_8identityES13_S1D_vS1E_EENS_8epilogue10collective6detail29Sm90TmaWarpSpecializedAdapterINS1H_15DefaultEpilogueISJ_SK_SK_NS1G_6thread17LinearCombinationISJ_Li1EffLNS1L_9ScaleType4KindE0ELNS_15FloatRoundStyleE2ESJ_EENS1_15EpilogueDefaultEEEEEvvEEEEvNT_6ParamsE,"",@"SHT_CUDA_INFO"
	.sectionflags	@""
	.align	4


	//----- nvinfo : EIATTR_CUDA_API_VERSION
	.align		4
        /*0000*/ 	.byte	0x04, 0x37
        /*0002*/ 	.short	(.L_21 - .L_20)
.L_20:
        /*0004*/ 	.word	0x00000082


	//----- nvinfo : EIATTR_KPARAM_INFO
	.align		4
.L_21:
        /*0008*/ 	.byte	0x04, 0x17
        /*000a*/ 	.short	(.L_23 - .L_22)
.L_22:
        /*000c*/ 	.word	0x00000000
        /*0010*/ 	.short	0x0000
        /*0012*/ 	.short	0x0070
        /*0014*/ 	.byte	0x00, 0xf0, 0x01, 0x10


	//----- nvinfo : EIATTR_SPARSE_MMA_MASK
	.align		4
.L_23:
        /*0018*/ 	.byte	0x03, 0x50
        /*001a*/ 	.short	0x0000


	//----- nvinfo : EIATTR_MAXREG_COUNT
	.align		4
        /*001c*/ 	.byte	0x03, 0x1b
        /*001e*/ 	.short	0x00a8


	//----- nvinfo : EIATTR_NUM_BARRIERS
	.align		4
        /*0020*/ 	.byte	0x02, 0x4c
        /*0022*/ 	.byte	0x01
	.zero		1


	//----- nvinfo : EIATTR_EXTERNS
	.align		4
        /*0024*/ 	.byte	0x04, 0x0f
        /*0026*/ 	.short	(.L_25 - .L_24)


	//   ....[0]....
	.align		4
.L_24:
        /*0028*/ 	.word	index@(__assertfail)


	//----- nvinfo : EIATTR_ANNOTATIONS
	.align		4
.L_25:
        /*002c*/ 	.byte	0x04, 0x55
        /*002e*/ 	.short	(.L_27 - .L_26)


	//   ....[0]....
.L_26:
        /*0030*/ 	.word	0x00000001
        /*0034*/ 	.byte	0xb0, 0x05, 0x00, 0x00, 0x01, 0x00, 0x00, 0x00, 0xd0, 0x05, 0x00, 0x00, 0x01, 0x00, 0x00, 0x00
        /* <DEDUP_REMOVED lines=188> */
        /*0c04*/ 	.byte	0x10, 0x4c, 0x01, 0x00, 0x01, 0x00, 0x00, 0x00, 0x30, 0x4c, 0x01, 0x00


	//----- nvinfo : EIATTR_MERCURY_ISA_VERSION
	.align		4
.L_27:
        /*0c10*/ 	.byte	0x03, 0x5f
        /*0c12*/ 	.short	0x0101


	//----- nvinfo : EIATTR_INT_WARP_WIDE_INSTR_OFFSETS
	.align		4
        /*0c14*/ 	.byte	0x04, 0x31
        /*0c16*/ 	.short	(.L_29 - .L_28)


	//   ....[0]....
.L_28:
        /*0c18*/ 	.word	0x00000480


	//   ....[1]....
        /*0c1c*/ 	.word	0x00000490


	//   ....[2]....
        /*0c20*/ 	.word	0x000005c0


	//----- nvinfo : EIATTR_COOP_GROUP_MASK_REGIDS
	.align		4
.L_29:
        /*0c24*/ 	.byte	0x04, 0x29
        /*0c26*/ 	.short	(.L_31 - .L_30)


	//   ....[0]....
.L_30:
        /*0c28*/ 	.word	0xffffffff


	//   ....[1]....
        /*0c2c*/ 	.word	0xffffffff


	//   ....[2]....
        /*0c30*/ 	.word	0xffffffff


	//   ....[3]....
        /*0c34*/ 	.word	0xffffffff


	//   ....[4]....
        /*0c38*/ 	.word	0xffffffff


	//----- nvinfo : EIATTR_COOP_GROUP_INSTR_OFFSETS
	.align		4
.L_31:
        /*0c3c*/ 	.byte	0x04, 0x28
        /*0c3e*/ 	.short	(.L_33 - .L_32)


	//   ....[0]....
.L_32:
        /*0c40*/ 	.word	0x00000070


	//   ....[1]....
        /*0c44*/ 	.word	0x00000080


	//   ....[2]....
        /*0c48*/ 	.word	0x000001a0


	//   ....[3]....
        /*0c4c*/ 	.word	0x000003d0


	//   ....[4]....
        /*0c50*/ 	.word	0x00001050


	//----- nvinfo : EIATTR_REG_RECONFIG
	.align		4
.L_33:
        /*0c54*/ 	.byte	0x01, 0x54
	.zero		2


	//----- nvinfo : EIATTR_SYSCALL_OFFSETS
	.align		4
        /*0c58*/ 	.byte	0x04, 0x46
        /*0c5a*/ 	.short	(.L_35 - .L_34)


	//   ....[0]....
.L_34:
        /*0c5c*/ 	.word	0x00001200


	//----- nvinfo : EIATTR_MBARRIER_INSTR_OFFSETS
	.align		4
.L_35:
        /*0c60*/ 	.byte	0x04, 0x39
        /*0c62*/ 	.short	(.L_37 - .L_36)


	//   ....[0]....
.L_36:
        /*0c64*/ 	.word	0x00000320
        /*0c68*/ 	.word	0x000000ff
        /*0c6c*/ 	.word	0x00000000
        /*0c70*/ 	.short	0x0100
        /*0c72*/ 	.byte	0x09
	.zero		1


	//   ....[1]....
        /*0c74*/ 	.word	0x00000330
        /*0c78*/ 	.word	0x000000ff
        /*0c7c*/ 	.word	0x00000028
        /*0c80*/ 	.short	0x0100
        /*0c82*/ 	.byte	0x09
	.zero		1


	//   ....[2]....
        /*0c84*/ 	.word	0x00000340
        /*0c88*/ 	.word	0x000000ff
        /*0c8c*/ 	.word	0x00000008
        /*0c90*/ 	.short	0x0100
        /*0c92*/ 	.byte	0x09
	.zero		1


	//   ....[3]....
        /*0c94*/ 	.word	0x00000350
        /*0c98*/ 	.word	0x000000ff
        /*0c9c*/ 	.word	0x00000030
        /*0ca0*/ 	.short	0x0100
        /*0ca2*/ 	.byte	0x09
	.zero		1


	//   ....[4]....
        /*0ca4*/ 	.word	0x00000360
        /*0ca8*/ 	.word	0x000000ff
        /*0cac*/ 	.word	0x00000010
        /*0cb0*/ 	.short	0x0100
        /*0cb2*/ 	.byte	0x09
	.zero		1


	//   ....[5]....
        /*0cb4*/ 	.word	0x00000370
        /*0cb8*/ 	.word	0x000000ff
        /*0cbc*/ 	.word	0x00000038
        /*0cc0*/ 	.short	0x0100
        /*0cc2*/ 	.byte	0x09
	.zero		1


	//   ....[6]....
        /*0cc4*/ 	.word	0x00000380
        /*0cc8*/ 	.word	0x000000ff
        /*0ccc*/ 	.word	0x00000018
        /*0cd0*/ 	.short	0x0100
        /*0cd2*/ 	.byte	0x09
	.zero		1


	//   ....[7]....
        /*0cd4*/ 	.word	0x00000390
        /*0cd8*/ 	.word	0x000000ff
        /*0cdc*/ 	.word	0x00000040
        /*0ce0*/ 	.short	0x0100
        /*0ce2*/ 	.byte	0x09
	.zero		1


	//   ....[8]....
        /*0ce4*/ 	.word	0x000003a0
        /*0ce8*/ 	.word	0x000000ff
        /*0cec*/ 	.word	0x00000020
        /*0cf0*/ 	.short	0x0100
        /*0cf2*/ 	.byte	0x09
	.zero		1


	//   ....[9]....
        /*0cf4*/ 	.word	0x000003b0
        /*0cf8*/ 	.word	0x000000ff
        /*0cfc*/ 	.word	0x00000048
        /*0d00*/ 	.short	0x0100
        /*0d02*/ 	.byte	0x09
	.zero		1


	//   ....[10]....
        /*0d04*/ 	.word	0x000005f0
        /*0d08*/ 	.word	0x000000ff
        /*0d0c*/ 	.word	0x00000060
        /*0d10*/ 	.short	0x0100
        /*0d12*/ 	.byte	0x06
	.zero		1


	//   ....[11]....
        /*0d14*/ 	.word	0x00000600
        /*0d18*/ 	.word	0x000000ff
        /*0d1c*/ 	.word	0x00000068
        /*0d20*/ 	.short	0x0100
        /*0d22*/ 	.byte	0x06
	.zero		1


	//   ....[12]....
        /*0d24*/ 	.word	0x000012a0
        /*0d28*/ 	.word	0x00000003
        /*0d2c*/ 	.word	0x00000000
        /*0d30*/ 	.short	0x010a
        /*0d32*/ 	.byte	0x3f
	.zero		1


	//   ....[13]....
        /*0d34*/ 	.word	0x000012e0
        /*0d38*/ 	.word	0x00000003
        /*0d3c*/ 	.word	0x00000000
        /*0d40*/ 	.short	0x010a
        /*0d42*/ 	.byte	0x3f
	.zero		1


	//   ....[14]....
        /*0d44*/ 	.word	0x00002b60
        /*0d48*/ 	.word	0x000000ff
        /*0d4c*/ 	.word	0x00000000
        /*0d50*/ 	.short	0x010a
        /*0d52*/ 	.byte	0x04
	.zero		1


	//   ....[15]....
        /*0d54*/ 	.word	0x00002ba0
        /*0d58*/ 	.word	0x000000ff
        /*0d5c*/ 	.word	0x00000000
        /*0d60*/ 	.short	0x010a
        /*0d62*/ 	.byte	0x04
	.zero		1


	//   ....[16]....
        /*0d64*/ 	.word	0x000043c0
        /*0d68*/ 	.word	0x000000ff
        /*0d6c*/ 	.word	0x00000000
        /*0d70*/ 	.short	0x0101
        /*0d72*/ 	.byte	0x04
	.zero		1


	//   ....[17]....
        /*0d74*/ 	.word	0x00004580
        /*0d78*/ 	.word	0x00000000
        /*0d7c*/ 	.word	0x00000000
        /*0d80*/ 	.short	0x0101
        /*0d82*/ 	.byte	0x3f
	.zero		1


	//   ....[18]....
        /*0d84*/ 	.word	0x000147b0
        /*0d88*/ 	.word	0x0000000c
        /*0d8c*/ 	.word	0x00000028
        /*0d90*/ 	.short	0x010a
        /*0d92*/ 	.byte	0x3f
	.zero		1


	//   ....[19]....
        /*0d94*/ 	.word	0x00014b30
        /*0d98*/ 	.word	0x00000002
        /*0d9c*/ 	.word	0x00000068
        /*0da0*/ 	.short	0x0101
        /*0da2*/ 	.byte	0x3f
	.zero		1


	//   ....[20]....
        /*0da4*/ 	.word	0x00015300
        /*0da8*/ 	.word	0x00000005
        /*0dac*/ 	.word	0x00000000
        /*0db0*/ 	.short	0x010a
        /*0db2*/ 	.byte	0x3f
	.zero		1


	//   ....[21]....
        /*0db4*/ 	.word	0x00015390
        /*0db8*/ 	.word	0x00000007
        /*0dbc*/ 	.word	0x00000000
        /*0dc0*/ 	.short	0x010a
        /*0dc2*/ 	.byte	0x3f
	.zero		1


	//   ....[22]....
        /*0dc4*/ 	.word	0x00015420
        /*0dc8*/ 	.word	0x00000007
        /*0dcc*/ 	.word	0x00000000
        /*0dd0*/ 	.short	0x010a
        /*0dd2*/ 	.byte	0x3f
	.zero		1


	//   ....[23]....
        /*0dd4*/ 	.word	0x000154b0
        /*0dd8*/ 	.word	0x00000007
        /*0ddc*/ 	.word	0x00000000
        /*0de0*/ 	.short	0x010a
        /*0de2*/ 	.byte	0x3f
	.zero		1


	//   ....[24]....
        /*0de4*/ 	.word	0x00015540
        /*0de8*/ 	.word	0x00000003
        /*0dec*/ 	.word	0x00000000
        /*0df0*/ 	.short	0x010a
        /*0df2*/ 	.byte	0x3f
	.zero		1


	//   ....[25]....
        /*0df4*/ 	.word	0x000155a0
        /*0df8*/ 	.word	0x00000003
        /*0dfc*/ 	.word	0x00000000
        /*0e00*/ 	.short	0x010a
        /*0e02*/ 	.byte	0x3f
	.zero		1


	//   ....[26]....
        /*0e04*/ 	.word	0x00015600
        /*0e08*/ 	.word	0x00000005
        /*0e0c*/ 	.word	0x00000000
        /*0e10*/ 	.short	0x010a
        /*0e12*/ 	.byte	0x3f
	.zero		1


	//   ....[27]....
        /*0e14*/ 	.word	0x000156d0
        /*0e18*/ 	.word	0x0000000c
        /*0e1c*/ 	.word	0x00000028
        /*0e20*/ 	.short	0x010a
        /*0e22*/ 	.byte	0x3f
	.zero		1


	//   ....[28]....
        /*0e24*/ 	.word	0x000157a0
        /*0e28*/ 	.word	0x00000005
        /*0e2c*/ 	.word	0x00000000
        /*0e30*/ 	.short	0x010a
        /*0e32*/ 	.byte	0x3f
	.zero		1


	//   ....[29]....
        /*0e34*/ 	.word	0x000157f0
        /*0e38*/ 	.word	0x00000007
        /*0e3c*/ 	.word	0x00000000
        /*0e40*/ 	.short	0x010a
        /*0e42*/ 	.byte	0x3f
	.zero		1


	//   ....[30]....
        /*0e44*/ 	.word	0x00015840
        /*0e48*/ 	.word	0x00000007
        /*0e4c*/ 	.word	0x00000000
        /*0e50*/ 	.short	0x010a
        /*0e52*/ 	.byte	0x3f
	.zero		1


	//   ....[31]....
        /*0e54*/ 	.word	0x00015890
        /*0e58*/ 	.word	0x00000007
        /*0e5c*/ 	.word	0x00000000
        /*0e60*/ 	.short	0x010a
        /*0e62*/ 	.byte	0x3f
	.zero		1


	//----- nvinfo : EIATTR_NUM_MBARRIERS
	.align		4
.L_37:
        /*0e64*/ 	.byte	0x03, 0x38
        /*0e66*/ 	.short	0x000c


	//----- nvinfo : EIATTR_EXIT_INSTR_OFFSETS
	.align		4
        /*0e68*/ 	.byte	0x04, 0x1c
        /*0e6a*/ 	.short	(.L_39 - .L_38)


	//   ....[0]....
.L_38:
        /*0e6c*/ 	.word	0x00000660


	//   ....[1]....
        /*0e70*/ 	.word	0x00000f70


	//   ....[2]....
        /*0e74*/ 	.word	0x00013dc0


	//   ....[3]....
        /*0e78*/ 	.word	0x00014440


	//   ....[4]....
        /*0e7c*/ 	.word	0x00015590


	//----- nvinfo : EIATTR_MAX_THREADS
	.align		4
.L_39:
        /*0e80*/ 	.byte	0x04, 0x05
        /*0e82*/ 	.short	(.L_41 - .L_40)
.L_40:
        /*0e84*/ 	.word	0x00000180
        /*0e88*/ 	.word	0x00000001
        /*0e8c*/ 	.word	0x00000001


	//----- nvinfo : EIATTR_CRS_STACK_SIZE
	.align		4
.L_41:
        /*0e90*/ 	.byte	0x04, 0x1e
        /*0e92*/ 	.short	(.L_43 - .L_42)
.L_42:
        /*0e94*/ 	.word	0x00000000


	//----- nvinfo : EIATTR_CBANK_PARAM_SIZE
	.align		4
.L_43:
        /*0e98*/ 	.byte	0x03, 0x19
        /*0e9a*/ 	.short	0x0470


	//----- nvinfo : EIATTR_PARAM_CBANK
	.align		4
        /*0e9c*/ 	.byte	0x04, 0x0a
        /*0e9e*/ 	.short	(.L_45 - .L_44)
	.align		4
.L_44:
        /*0ea0*/ 	.word	index@(.nv.constant0._ZN7cutlass13device_kernelINS_4gemm6kernel13GemmUniversalIN4cute5tupleIJiiiiEEENS1_10collective13CollectiveMmaINS1_34MainloopSm90TmaGmmaWarpSpecializedILi5ENS5_IJNS4_1CILi1EEESB_SB_EEENS1_35KernelTmaWarpSpecializedCooperativeEEENS5_IJNSA_ILi512EEENSA_ILi112EEENSA_ILi32EEEEEENS_10bfloat16_tENS5_IJlSB_lEEESJ_SK_NS4_8TiledMMAINS4_8MMA_AtomIJNS4_4SM904GMMA27MMA_64x16x16_F32BF16BF16_SSILNSO_5MajorE0ELSQ_0ELNSO_7ScaleInE1ELSR_1EEEEEENS4_6LayoutINS5_IJNSA_ILi2EEESB_SB_EEENS5_IJSB_NSA_ILi0EEESX_EEEEENS5_IJNS4_10UnderscoreES10_S10_EEEEENS4_13SM90_TMA_LOADENS4_14ComposedLayoutINS4_7SwizzleILi2ELi4ELi3EEENS4_18smem_ptr_flag_bitsILi16EEENSU_INS5_IJNSA_ILi8EEESH_EEENS5_IJSH_SB_EEEEEEEvNS4_8identityES13_S1D_vS1E_EENS_8epilogue10collective6detail29Sm90TmaWarpSpecializedAdapterINS1H_15DefaultEpilogueISJ_SK_SK_NS1G_6thread17LinearCombinationISJ_Li1EffLNS1L_9ScaleType4KindE0ELNS_15FloatRoundStyleE2ESJ_EENS1_15EpilogueDefaultEEEEEvvEEEEvNT_6ParamsE)
        /*0ea4*/ 	.short	0x0210
        /*0ea6*/ 	.short	0x0470


	//----- nvinfo : EIATTR_SW_WAR
	.align		4
.L_45:
        /*0ea8*/ 	.byte	0x04, 0x36
        /*0eaa*/ 	.short	(.L_47 - .L_46)
.L_46:
        /*0eac*/ 	.word	0x00000008
.L_47:


//--------------------- .nv.callgraph             --------------------------
	.section	.nv.callgraph,"",@"SHT_CUDA_CALLGRAPH"
	.align	4
	.sectionentsize	8
	.align		4
        /*0000*/ 	.word	0x00000000
	.align		4
        /*0004*/ 	.word	0xffffffff
	.align		4
        /*0008*/ 	.word	index@(_ZN7cutlass13device_kernelINS_4gemm6kernel13GemmUniversalIN4cute5tupleIJiiiiEEENS1_10collective13CollectiveMmaINS1_34MainloopSm90TmaGmmaWarpSpecializedILi5ENS5_IJNS4_1CILi1EEESB_SB_EEENS1_35KernelTmaWarpSpecializedCooperativeEEENS5_IJNSA_ILi512EEENSA_ILi112EEENSA_ILi32EEEEEENS_10bfloat16_tENS5_IJlSB_lEEESJ_SK_NS4_8TiledMMAINS4_8MMA_AtomIJNS4_4SM904GMMA27MMA_64x16x16_F32BF16BF16_SSILNSO_5MajorE0ELSQ_0ELNSO_7ScaleInE1ELSR_1EEEEEENS4_6LayoutINS5_IJNSA_ILi2EEESB_SB_EEENS5_IJSB_NSA_ILi0EEESX_EEEEENS5_IJNS4_10UnderscoreES10_S10_EEEEENS4_13SM90_TMA_LOADENS4_14ComposedLayoutINS4_7SwizzleILi2ELi4ELi3EEENS4_18smem_ptr_flag_bitsILi16EEENSU_INS5_IJNSA_ILi8EEESH_EEENS5_IJSH_SB_EEEEEEEvNS4_8identityES13_S1D_vS1E_EENS_8epilogue10collective6detail29Sm90TmaWarpSpecializedAdapterINS1H_15DefaultEpilogueISJ_SK_SK_NS1G_6thread17LinearCombinationISJ_Li1EffLNS1L_9ScaleType4KindE0ELNS_15FloatRoundStyleE2ESJ_EENS1_15EpilogueDefaultEEEEEvvEEEEvNT_6ParamsE)
	.align		4
        /*000c*/ 	.word	index@(__assertfail)
	.align		4
        /*0010*/ 	.word	0x00000000
	.align		4
        /*0014*/ 	.word	0xfffffffe
	.align		4
        /*0018*/ 	.word	0x00000000
	.align		4
        /*001c*/ 	.word	0xfffffffd
	.align		4
        /*0020*/ 	.word	0x00000000
	.align		4
        /*0024*/ 	.word	0xfffffffc


//--------------------- .nv.constant4             --------------------------
	.section	.nv.constant4,"a",@progbits
	.align	8
	.align		8
.nv.constant4:
        /*0000*/ 	.dword	__assertfail
	.align		8
        /*0008*/ 	.dword	__unnamed_1
	.align		8
        /*0010*/ 	.dword	_ZN40_INTERNAL_808548d2_4_k_cu_d4ef9eff_171204cuda3std3__45__cpo5beginE
	.align		8
        /*0018*/ 	.dword	_ZN40_INTERNAL_808548d2_4_k_cu_d4ef9eff_171204cuda3std3__45__cpo3endE
	.align		8
        /*0020*/ 	.dword	_ZN40_INTERNAL_808548d2_4_k_cu_d4ef9eff_171204cuda3std3__45__cpo6cbeginE
	.align		8
        /*0028*/ 	.dword	_ZN40_INTERNAL_808548d2_4_k_cu_d4ef9eff_171204cuda3std3__45__cpo4cendE
	.align		8
        /*0030*/ 	.dword	_ZN40_INTERNAL_808548d2_4_k_cu_d4ef9eff_171204cuda3std3__442_GLOBAL__N__808548d2_4_k_cu_d4ef9eff_171206ignoreE
	.align		8
        /*0038*/ 	.dword	_ZN40_INTERNAL_808548d2_4_k_cu_d4ef9eff_171204cuda3std3__419piecewise_constructE
	.align		8
        /*0040*/ 	.dword	_ZN40_INTERNAL_808548d2_4_k_cu_d4ef9eff_171204cuda3std3__48in_placeE
	.align		8
        /*0048*/ 	.dword	_ZN40_INTERNAL_808548d2_4_k_cu_d4ef9eff_171204cuda3std6ranges3__45__cpo4swapE
	.align		8
        /*0050*/ 	.dword	_ZN40_INTERNAL_808548d2_4_k_cu_d4ef9eff_171204cuda3std6ranges3__45__cpo9iter_moveE
	.align		8
        /*0058*/ 	.dword	_ZN40_INTERNAL_808548d2_4_k_cu_d4ef9eff_171204cute7productE
	.align		8
        /*0060*/ 	.dword	_ZN40_INTERNAL_808548d2_4_k_cu_d4ef9eff_171204cute1_E
	.align		8
        /*0068*/ 	.dword	$str$22
	.align		8
        /*0070*/ 	.dword	$str$23


//--------------------- .text._ZN7cutlass13device_kernelINS_4gemm6kernel13GemmUniversalIN4cute5tupleIJiiiiEEENS1_10collective13CollectiveMmaINS1_34MainloopSm90TmaGmmaWarpSpecializedILi5ENS5_IJNS4_1CILi1EEESB_SB_EEENS1_35KernelTmaWarpSpecializedCooperativeEEENS5_IJNSA_ILi512EEENSA_ILi112EEENSA_ILi32EEEEEENS_10bfloat16_tENS5_IJlSB_lEEESJ_SK_NS4_8TiledMMAINS4_8MMA_AtomIJNS4_4SM904GMMA27MMA_64x16x16_F32BF16BF16_SSILNSO_5MajorE0ELSQ_0ELNSO_7ScaleInE1ELSR_1EEEEEENS4_6LayoutINS5_IJNSA_ILi2EEESB_SB_EEENS5_IJSB_NSA_ILi0EEESX_EEEEENS5_IJNS4_10UnderscoreES10_S10_EEEEENS4_13SM90_TMA_LOADENS4_14ComposedLayoutINS4_7SwizzleILi2ELi4ELi3EEENS4_18smem_ptr_flag_bitsILi16EEENSU_INS5_IJNSA_ILi8EEESH_EEENS5_IJSH_SB_EEEEEEEvNS4_8identityES13_S1D_vS1E_EENS_8epilogue10collective6detail29Sm90TmaWarpSpecializedAdapterINS1H_15DefaultEpilogueISJ_SK_SK_NS1G_6thread17LinearCombinationISJ_Li1EffLNS1L_9ScaleType4KindE0ELNS_15FloatRoundStyleE2ESJ_EENS1_15EpilogueDefaultEEEEEvvEEEEvNT_6ParamsE --------------------------
	.section	.text._ZN7cutlass13device_kernelINS_4gemm6kernel13GemmUniversalIN4cute5tupleIJiiiiEEENS1_10collective13CollectiveMmaINS1_34MainloopSm90TmaGmmaWarpSpecializedILi5ENS5_IJNS4_1CILi1EEESB_SB_EEENS1_35KernelTmaWarpSpecializedCooperativeEEENS5_IJNSA_ILi512EEENSA_ILi112EEENSA_ILi32EEEEEENS_10bfloat16_tENS5_IJlSB_lEEESJ_SK_NS4_8TiledMMAINS4_8MMA_AtomIJNS4_4SM904GMMA27MMA_64x16x16_F32BF16BF16_SSILNSO_5MajorE0ELSQ_0ELNSO_7ScaleInE1ELSR_1EEEEEENS4_6LayoutINS5_IJNSA_ILi2EEESB_SB_EEENS5_IJSB_NSA_ILi0EEESX_EEEEENS5_IJNS4_10UnderscoreES10_S10_EEEEENS4_13SM90_TMA_LOADENS4_14ComposedLayoutINS4_7SwizzleILi2ELi4ELi3EEENS4_18smem_ptr_flag_bitsILi16EEENSU_INS5_IJNSA_ILi8EEESH_EEENS5_IJSH_SB_EEEEEEEvNS4_8identityES13_S1D_vS1E_EENS_8epilogue10collective6detail29Sm90TmaWarpSpecializedAdapterINS1H_15DefaultEpilogueISJ_SK_SK_NS1G_6thread17LinearCombinationISJ_Li1EffLNS1L_9ScaleType4KindE0ELNS_15FloatRoundStyleE2ESJ_EENS1_15EpilogueDefaultEEEEEvvEEEEvNT_6ParamsE,"ax",@progbits
	.align	128
.text._ZN7cutlass13device_kernelINS_4gemm6kernel13GemmUniversalIN4cute5tupleIJiiiiEEENS1_10collective13CollectiveMmaINS1_34MainloopSm90TmaGmmaWarpSpecializedILi5ENS5_IJNS4_1CILi1EEESB_SB_EEENS1_35KernelTmaWarpSpecializedCooperativeEEENS5_IJNSA_ILi512EEENSA_ILi112EEENSA_ILi32EEEEEENS_10bfloat16_tENS5_IJlSB_lEEESJ_SK_NS4_8TiledMMAINS4_8MMA_AtomIJNS4_4SM904GMMA27MMA_64x16x16_F32BF16BF16_SSILNSO_5MajorE0ELSQ_0ELNSO_7ScaleInE1ELSR_1EEEEEENS4_6LayoutINS5_IJNSA_ILi2EEESB_SB_EEENS5_IJSB_NSA_ILi0EEESX_EEEEENS5_IJNS4_10UnderscoreES10_S10_EEEEENS4_13SM90_TMA_LOADENS4_14ComposedLayoutINS4_7SwizzleILi2ELi4ELi3EEENS4_18smem_ptr_flag_bitsILi16EEENSU_INS5_IJNSA_ILi8EEESH_EEENS5_IJSH_SB_EEEEEEEvNS4_8identityES13_S1D_vS1E_EENS_8epilogue10collective6detail29Sm90TmaWarpSpecializedAdapterINS1H_15DefaultEpilogueISJ_SK_SK_NS1G_6thread17LinearCombinationISJ_Li1EffLNS1L_9ScaleType4KindE0ELNS_15FloatRoundStyleE2ESJ_EENS1_15EpilogueDefaultEEEEEvvEEEEvNT_6ParamsE:
        .type           _ZN7cutlass13device_kernelINS_4gemm6kernel13GemmUniversalIN4cute5tupleIJiiiiEEENS1_10collective13CollectiveMmaINS1_34MainloopSm90TmaGmmaWarpSpecializedILi5ENS5_IJNS4_1CILi1EEESB_SB_EEENS1_35KernelTmaWarpSpecializedCooperativeEEENS5_IJNSA_ILi512EEENSA_ILi112EEENSA_ILi32EEEEEENS_10bfloat16_tENS5_IJlSB_lEEESJ_SK_NS4_8TiledMMAINS4_8MMA_AtomIJNS4_4SM904GMMA27MMA_64x16x16_F32BF16BF16_SSILNSO_5MajorE0ELSQ_0ELNSO_7ScaleInE1ELSR_1EEEEEENS4_6LayoutINS5_IJNSA_ILi2EEESB_SB_EEENS5_IJSB_NSA_ILi0EEESX_EEEEENS5_IJNS4_10UnderscoreES10_S10_EEEEENS4_13SM90_TMA_LOADENS4_14ComposedLayoutINS4_7SwizzleILi2ELi4ELi3EEENS4_18smem_ptr_flag_bitsILi16EEENSU_INS5_IJNSA_ILi8EEESH_EEENS5_IJSH_SB_EEEEEEEvNS4_8identityES13_S1D_vS1E_EENS_8epilogue10collective6detail29Sm90TmaWarpSpecializedAdapterINS1H_15DefaultEpilogueISJ_SK_SK_NS1G_6thread17LinearCombinationISJ_Li1EffLNS1L_9ScaleType4KindE0ELNS_15FloatRoundStyleE2ESJ_EENS1_15EpilogueDefaultEEEEEvvEEEEvNT_6ParamsE,@function
        .size           _ZN7cutlass13device_kernelINS_4gemm6kernel13GemmUniversalIN4cute5tupleIJiiiiEEENS1_10collective13CollectiveMmaINS1_34MainloopSm90TmaGmmaWarpSpecializedILi5ENS5_IJNS4_1CILi1EEESB_SB_EEENS1_35KernelTmaWarpSpecializedCooperativeEEENS5_IJNSA_ILi512EEENSA_ILi112EEENSA_ILi32EEEEEENS_10bfloat16_tENS5_IJlSB_lEEESJ_SK_NS4_8TiledMMAINS4_8MMA_AtomIJNS4_4SM904GMMA27MMA_64x16x16_F32BF16BF16_SSILNSO_5MajorE0ELSQ_0ELNSO_7ScaleInE1ELSR_1EEEEEENS4_6LayoutINS5_IJNSA_ILi2EEESB_SB_EEENS5_IJSB_NSA_ILi0EEESX_EEEEENS5_IJNS4_10UnderscoreES10_S10_EEEEENS4_13SM90_TMA_LOADENS4_14ComposedLayoutINS4_7SwizzleILi2ELi4ELi3EEENS4_18smem_ptr_flag_bitsILi16EEENSU_INS5_IJNSA_ILi8EEESH_EEENS5_IJSH_SB_EEEEEEEvNS4_8identityES13_S1D_vS1E_EENS_8epilogue10collective6detail29Sm90TmaWarpSpecializedAdapterINS1H_15DefaultEpilogueISJ_SK_SK_NS1G_6thread17LinearCombinationISJ_Li1EffLNS1L_9ScaleType4KindE0ELNS_15FloatRoundStyleE2ESJ_EENS1_15EpilogueDefaultEEEEEvvEEEEvNT_6ParamsE,(.L_x_504 - _ZN7cutlass13device_kernelINS_4gemm6kernel13GemmUniversalIN4cute5tupleIJiiiiEEENS1_10collective13CollectiveMmaINS1_34MainloopSm90TmaGmmaWarpSpecializedILi5ENS5_IJNS4_1CILi1EEESB_SB_EEENS1_35KernelTmaWarpSpecializedCooperativeEEENS5_IJNSA_ILi512EEENSA_ILi112EEENSA_ILi32EEEEEENS_10bfloat16_tENS5_IJlSB_lEEESJ_SK_NS4_8TiledMMAINS4_8MMA_AtomIJNS4_4SM904GMMA27MMA_64x16x16_F32BF16BF16_SSILNSO_5MajorE0ELSQ_0ELNSO_7ScaleInE1ELSR_1EEEEEENS4_6LayoutINS5_IJNSA_ILi2EEESB_SB_EEENS5_IJSB_NSA_ILi0EEESX_EEEEENS5_IJNS4_10UnderscoreES10_S10_EEEEENS4_13SM90_TMA_LOADENS4_14ComposedLayoutINS4_7SwizzleILi2ELi4ELi3EEENS4_18smem_ptr_flag_bitsILi16EEENSU_INS5_IJNSA_ILi8EEESH_EEENS5_IJSH_SB_EEEEEEEvNS4_8identityES13_S1D_vS1E_EENS_8epilogue10collective6detail29Sm90TmaWarpSpecializedAdapterINS1H_15DefaultEpilogueISJ_SK_SK_NS1G_6thread17LinearCombinationISJ_Li1EffLNS1L_9ScaleType4KindE0ELNS_15FloatRoundStyleE2ESJ_EENS1_15EpilogueDefaultEEEEEvvEEEEvNT_6ParamsE)
        .other          _ZN7cutlass13device_kernelINS_4gemm6kernel13GemmUniversalIN4cute5tupleIJiiiiEEENS1_10collective13CollectiveMmaINS1_34MainloopSm90TmaGmmaWarpSpecializedILi5ENS5_IJNS4_1CILi1EEESB_SB_EEENS1_35KernelTmaWarpSpecializedCooperativeEEENS5_IJNSA_ILi512EEENSA_ILi112EEENSA_ILi32EEEEEENS_10bfloat16_tENS5_IJlSB_lEEESJ_SK_NS4_8TiledMMAINS4_8MMA_AtomIJNS4_4SM904GMMA27MMA_64x16x16_F32BF16BF16_SSILNSO_5MajorE0ELSQ_0ELNSO_7ScaleInE1ELSR_1EEEEEENS4_6LayoutINS5_IJNSA_ILi2EEESB_SB_EEENS5_IJSB_NSA_ILi0EEESX_EEEEENS5_IJNS4_10UnderscoreES10_S10_EEEEENS4_13SM90_TMA_LOADENS4_14ComposedLayoutINS4_7SwizzleILi2ELi4ELi3EEENS4_18smem_ptr_flag_bitsILi16EEENSU_INS5_IJNSA_ILi8EEESH_EEENS5_IJSH_SB_EEEEEEEvNS4_8identityES13_S1D_vS1E_EENS_8epilogue10collective6detail29Sm90TmaWarpSpecializedAdapterINS1H_15DefaultEpilogueISJ_SK_SK_NS1G_6thread17LinearCombinationISJ_Li1EffLNS1L_9ScaleType4KindE0ELNS_15FloatRoundStyleE2ESJ_EENS1_15EpilogueDefaultEEEEEvvEEEEvNT_6ParamsE,@"STO_CUDA_ENTRY STV_DEFAULT"
_ZN7cutlass13device_kernelINS_4gemm6kernel13GemmUniversalIN4cute5tupleIJiiiiEEENS1_10collective13CollectiveMmaINS1_34MainloopSm90TmaGmmaWarpSpecializedILi5ENS5_IJNS4_1CILi1EEESB_SB_EEENS1_35KernelTmaWarpSpecializedCooperativeEEENS5_IJNSA_ILi512EEENSA_ILi112EEENSA_ILi32EEEEEENS_10bfloat16_tENS5_IJlSB_lEEESJ_SK_NS4_8TiledMMAINS4_8MMA_AtomIJNS4_4SM904GMMA27MMA_64x16x16_F32BF16BF16_SSILNSO_5MajorE0ELSQ_0ELNSO_7ScaleInE1ELSR_1EEEEEENS4_6LayoutINS5_IJNSA_ILi2EEESB_SB_EEENS5_IJSB_NSA_ILi0EEESX_EEEEENS5_IJNS4_10UnderscoreES10_S10_EEEEENS4_13SM90_TMA_LOADENS4_14ComposedLayoutINS4_7SwizzleILi2ELi4ELi3EEENS4_18smem_ptr_flag_bitsILi16EEENSU_INS5_IJNSA_ILi8EEESH_EEENS5_IJSH_SB_EEEEEEEvNS4_8identityES13_S1D_vS1E_EENS_8epilogue10collective6detail29Sm90TmaWarpSpecializedAdapterINS1H_15DefaultEpilogueISJ_SK_SK_NS1G_6thread17LinearCombinationISJ_Li1EffLNS1L_9ScaleType4KindE0ELNS_15FloatRoundStyleE2ESJ_EENS1_15EpilogueDefaultEEEEEvvEEEEvNT_6ParamsE:
[----:B------:R-:W0:Y:S02]  /*0000*/  LDC R1, c[0x0][0x28] ;  /* 0x00000a00ff017b82 */ /* 0x000e240000000800 */
[----:B0-----:R-:W-:Y:S01]  /*0010*/  VIADD R1, R1, 0xffffff38 ;  /* 0xffffff3801017836 */ /* 0x001fe20000000000 */
[----:B------:R-:W0:Y:S01]  /*0020*/  S2R R2, SR_TID.X ;  /* 0x0000000000027919 */ /* 0x000e220000002100 */
[----:B------:R-:W-:Y:S01]  /*0030*/  ELECT P0, URZ, PT ;  /* 0x00000000003f782f */ /* 0x000fe20003800000 */
[----:B------:R-:W-:Y:S01]  /*0040*/  BSSY B0, `(.L_x_0) ;  /* 0x0000015000007945 */ /* 0x000fe20003800000 */
[--C-:B0-----:R-:W-:Y:S02]  /*0050*/  SHF.R.U32.HI R0, RZ, 0x5, R2.reuse ;  /* 0x00000005ff007819 */ /* 0x101fe40000011602 */
[----:B------:R-:W-:-:S03]  /*0060*/  SHF.R.U32.HI R2, RZ, 0x7, R2 ;  /* 0x00000007ff027819 */ /* 0x000fc60000011602 */
[----:B------:R-:W0:Y:S04]  /*0070*/  SHFL.IDX PT, R3, R0, RZ, 0x1f ;  /* 0x00001fff00037589 */ /* 0x000e2800000e0000 */
[----:B------:R-:W1:Y:S01]  /*0080*/  SHFL.IDX PT, R2, R2, RZ, 0x1f ;  /* 0x00001fff02027589 */ /* 0x000e6200000e0000 */
[----:B0-----:R-:W-:Y:S02]  /*0090*/  R2UR UR4, R3 ;  /* 0x00000000030472ca */ /* 0x001fe400000e0000 */
[----:B-1----:R-:W-:-:S11]  /*00a0*/  R2UR UR6, R2 ;  /* 0x00000000020672ca */ /* 0x002fd600000e0000 */
[----:B------:R-:W-:Y:S02]  /*00b0*/  USHF.R.S32.HI UR5, URZ, 0x1f, UR4 ;  /* 0x0000001f3f057899 */ /* 0x000fe40008011404 */
[----:B------:R-:W-:Y:S02]  /*00c0*/  ISETP.NE.OR P0, PT, RZ, UR4, !P0 ;  /* 0x00000004ff007c0c */ /* 0x000fe4000c705670 */
[----:B------:R-:W-:-:S04]  /*00d0*/  ULEA.HI UR5, UR5, UR4, URZ, 0x2 ;  /* 0x0000000405057291 */ /* 0x000fc8000f8f103f */
[----:B------:R-:W-:-:S04]  /*00e0*/  ULOP3.LUT UR5, UR5, 0xfffffffc, URZ, 0xc0, !UPT ;  /* 0xfffffffc05057892 */ /* 0x000fc8000f8ec03f */
[----:B------:R-:W-:-:S03]  /*00f0*/  UIADD3 UR8, UR4, -UR5, URZ ;  /* 0x8000000504087290 */ /* 0x000fc6000fffe03f */
[----:B------:R-:W-:Y:S09]  /*0100*/  @P0 BRA `(.L_x_1) ;  /* 0x0000000000200947 */ /* 0x000ff20003800000 */
[----:B------:R-:W-:Y:S02]  /*0110*/  ULDC.64 UR4, c[0x0][0x198] ;  /* 0x0000660000047ab9 */ /* 0x000fe40000000a00 */
[----:B------:R-:W-:Y:S02]  /*0120*/  UIADD3 UR10, UP0, UR4, 0xf0, URZ ;  /* 0x000000f0040a7890 */ /* 0x000fe4000ff1e03f */
[----:B------:R-:W-:Y:S02]  /*0130*/  UIADD3 UR4, UP1, UR4, 0x1f0, URZ ;  /* 0x000001f004047890 */ /* 0x000fe4000ff3e03f */
[----:B------:R-:W-:Y:S02]  /*0140*/  UIADD3.X UR11, URZ, UR5, URZ, UP0, !UPT ;  /* 0x000000053f0b7290 */ /* 0x000fe400087fe43f */
[----:B------:R-:W-:-:S07]  /*0150*/  UIADD3.X UR5, URZ, UR5, URZ, UP1, !UPT ;  /* 0x000000053f057290 */ /* 0x000fce0008ffe43f */
[----:B------:R0:W-:Y:S02]  /*0160*/  UTMACCTL.PF [UR10] ;  /* 0x000000000a0079b9 */ /* 0x0001e40008040000 */
[----:B------:R0:W-:Y:S02]  /*0170*/  UTMACCTL.PF [UR4] ;  /* 0x00000000040079b9 */ /* 0x0001e40008040000 */
[----:B0-----:R-:W-:Y:S01]  /*0180*/  NOP ;  /* 0x0000000000007918 */ /* 0x001fe20000000000 */
.L_x_1:
[----:B------:R-:W-:Y:S05]  /*0190*/  BSYNC B0 ;  /* 0x0000000000007941 */ /* 0x000fea0003800000 */
.L_x_0:
[----:B------:R-:W0:Y:S01]  /*01a0*/  SHFL.IDX PT, R2, R0, RZ, 0x1f ;  /* 0x00001fff00027589 */ /* 0x000e2200000e0000 */
[----:B------:R-:W-:Y:S01]  /*01b0*/  UISETP.NE.AND UP0, UPT, UR8, 0x3, UPT ;  /* 0x000000030800788c */ /* 0x000fe2000bf05270 */
[----:B------:R-:W-:Y:S01]  /*01c0*/  ISETP.NE.AND P1, PT, RZ, UR6, PT ;  /* 0x00000006ff007c0c */ /* 0x000fe2000bf25270 */
[----:B------:R-:W-:Y:S02]  /*01d0*/  UIADD3 UR10, UR6, -0x1, URZ ;  /* 0xffffffff060a7890 */ /* 0x000fe4000fffe03f */
[----:B------:R-:W-:Y:S02]  /*01e0*/  UISETP.EQ.OR UP0, UPT, UR8, URZ, !UP0 ;  /* 0x0000003f0800728c */ /* 0x000fe4000c702670 */
[----:B------:R-:W-:Y:S02]  /*01f0*/  UISETP.GE.U32.AND UP1, UPT, UR10, 0x2, UPT ;  /* 0x000000020a00788c */ /* 0x000fe4000bf26070 */
[----:B------:R-:W-:-:S04]  /*0200*/  UISETP.EQ.AND UP0, UPT, UR6, URZ, UP0 ;  /* 0x0000003f0600728c */ /* 0x000fc80008702270 */
[----:B------:R-:W-:-:S04]  /*0210*/  USEL UR38, URZ, 0x1, !UP0 ;  /* 0x000000013f267887 */ /* 0x000fc8000c000000 */
[----:B------:R-:W-:Y:S01]  /*0220*/  USEL UR38, UR38, 0x2, UP1 ;  /* 0x0000000226267887 */ /* 0x000fe20008800000 */
[----:B0-----:R-:W-:-:S13]  /*0230*/  ISETP.NE.AND P0, PT, R2, RZ, PT ;  /* 0x000000ff0200720c */ /* 0x001fda0003f05270 */
[----:B------:R-:W-:Y:S05]  /*0240*/  @P0 BRA `(.L_x_2) ;  /* 0x0000000000600947 */ /* 0x000fea0003800000 */
[----:B------:R-:W0:Y:S01]  /*0250*/  S2UR UR9, SR_CgaCtaId ;  /* 0x00000000000979c3 */ /* 0x000e220000008800 */
[----:B------:R-:W-:Y:S01]  /*0260*/  UMOV UR4, 0x400 ;  /* 0x0000040000047882 */ /* 0x000fe20000000000 */
[----:B------:R-:W-:Y:S01]  /*0270*/  UMOV UR5, 0x1 ;  /* 0x0000000100057882 */ /* 0x000fe20000000000 */
[----:B------:R-:W-:Y:S01]  /*0280*/  UMOV UR6, 0x100 ;  /* 0x0000010000067882 */ /* 0x000fe20000000000 */
[----:B------:R-:W-:Y:S01]  /*0290*/  ELECT P0, URZ, PT ;  /* 0x00000000003f782f */ /* 0x000fe20003800000 */
[----:B------:R-:W-:-:S04]  /*02a0*/  UIADD3 UR6, -UR6, 0x100000, URZ ;  /* 0x0010000006067890 */ /* 0x000fc8000fffe13f */
[----:B------:R-:W-:Y:S02]  /*02b0*/  USHF.L.U32 UR7, UR6, 0xb, URZ ;  /* 0x0000000b06077899 */ /* 0x000fe4000800063f */
[----:B------:R-:W-:Y:S02]  /*02c0*/  USHF.L.U32 UR6, UR6, 0x1, URZ ;  /* 0x0000000106067899 */ /* 0x000fe4000800063f */
[----:B0-----:R-:W-:Y:S02]  /*02d0*/  ULEA UR9, UR9, UR4, 0x18 ;  /* 0x0000000409097291 */ /* 0x001fe4000f8ec03f */
[----:B------:R-:W-:-:S04]  /*02e0*/  UIADD3 UR4, -UR5, 0x100000, URZ ;  /* 0x0010000005047890 */ /* 0x000fc8000fffe13f */
[----:B------:R-:W-:Y:S02]  /*02f0*/  USHF.L.U32 UR5, UR4, 0xb, URZ ;  /* 0x0000000b04057899 */ /* 0x000fe4000800063f */
[----:B------:R-:W-:Y:S01]  /*0300*/  USHF.L.U32 UR4, UR4, 0x1, URZ ;  /* 0x0000000104047899 */ /* 0x000fe2000800063f */
[----:B------:R-:W0:Y:S11]  /*0310*/  FENCE.VIEW.ASYNC.S ;  /* 0x00000000000073c6 */ /* 0x000e360000000000 */
[----:B0-----:R0:W1:Y:S01]  /*0320*/  SYNCS.EXCH.64 URZ, [UR9], UR4 ;  /* 0x00000004093f75b2 */ /* 0x0010620008000100 */
[----:B------:R0:W2:Y:S01]  /*0330*/  SYNCS.EXCH.64 URZ, [UR9+0x28], UR6 ;  /* 0x00002806093f75b2 */ /* 0x0000a20008000100 */
[----:B------:R0:W3:Y:S01]  /*0340*/  SYNCS.EXCH.64 URZ, [UR9+0x8], UR4 ;  /* 0x00000804093f75b2 */ /* 0x0000e20008000100 */
[----:B------:R0:W4:Y:S01]  /*0350*/  SYNCS.EXCH.64 URZ, [UR9+0x30], UR6 ;  /* 0x00003006093f75b2 */ /* 0x0001220008000100 */
[----:B------:R0:W0:Y:S01]  /*0360*/  SYNCS.EXCH.64 URZ, [UR9+0x10], UR4 ;  /* 0x00001004093f75b2 */ /* 0x0000220008000100 */
[----:B------:R0:W0:Y:S01]  /*0370*/  SYNCS.EXCH.64 URZ, [UR9+0x38], UR6 ;  /* 0x00003806093f75b2 */ /* 0x0000220008000100 */
[----:B------:R0:W0:Y:S01]  /*0380*/  SYNCS.EXCH.64 URZ, [UR9+0x18], UR4 ;  /* 0x00001804093f75b2 */ /* 0x0000220008000100 */
[----:B------:R0:W0:Y:S01]  /*0390*/  SYNCS.EXCH.64 URZ, [UR9+0x40], UR6 ;  /* 0x00004006093f75b2 */ /* 0x0000220008000100 */
[----:B------:R0:W0:Y:S01]  /*03a0*/  SYNCS.EXCH.64 URZ, [UR9+0x20], UR4 ;  /* 0x00002004093f75b2 */ /* 0x0000220008000100 */
[----:B------:R0:W0:Y:S01]  /*03b0*/  SYNCS.EXCH.64 URZ, [UR9+0x48], UR6 ;  /* 0x00004806093f75b2 */ /* 0x0000220008000100 */
[----:B------:R-:W-:Y:S01]  /*03c0*/  NOP ;  /* 0x0000000000007918 */ /* 0x000fe20000000000 */
.L_x_2:
[----:B------:R-:W5:Y:S01]  /*03d0*/  SHFL.IDX PT, R0, R0, RZ, 0x1f ;  /* 0x00001fff00007589 */ /* 0x000f6200000e0000 */
[----:B------:R-:W1:Y:S01]  /*03e0*/  LDC R2, c[0x0][0x65c] ;  /* 0x00019700ff027b82 */ /* 0x000e620000000800 */
[----:B------:R-:W-:Y:S01]  /*03f0*/  ELECT P0, URZ, PT ;  /* 0x00000000003f782f */ /* 0x000fe20003800000 */
[----:B------:R-:W-:Y:S01]  /*0400*/  IMAD.MOV.U32 R3, RZ, RZ, RZ ;  /* 0x000000ffff037224 */ /* 0x000fe200078e00ff */
[----:B0-----:R-:W-:Y:S01]  /*0410*/  UMOV UR4, 0x20 ;  /* 0x0000002000047882 */ /* 0x001fe20000000000 */
[----:B------:R-:W-:Y:S01]  /*0420*/  NOP ;  /* 0x0000000000007918 */ /* 0x000fe20000000000 */
[----:B------:R-:W-:Y:S01]  /*0430*/  NOP ;  /* 0x0000000000007918 */ /* 0x000fe20000000000 */
[----:B-----5:R-:W-:Y:S02]  /*0440*/  ISETP.NE.OR P0, PT, R0, RZ, !P0 ;  /* 0x000000ff0000720c */ /* 0x020fe40004705670 */
[----:B-1----:R-:W-:Y:S01]  /*0450*/  ISETP.NE.AND P2, PT, R2, 0x1, PT ;  /* 0x000000010200780c */ /* 0x002fe20003f45270 */
[----:B------:R-:W0:Y:S01]  /*0460*/  S2R R0, SR_CTAID.Y ;  /* 0x0000000000007919 */ /* 0x000e220000002600 */
[----:B------:R-:W1:Y:S09]  /*0470*/  S2R R2, SR_CTAID.X ;  /* 0x0000000000027919 */ /* 0x000e720000002500 */
[----:B------:R-:W-:Y:S01]  /*0480*/  VOTEU.ALL UP0, P0 ;  /* 0x00000000003f7886 */ /* 0x000fe20000000000 */
[----:B------:R-:W-:Y:S01]  /*0490*/  VOTEU.ALL UP1, P0 ;  /* 0x00000000003f7886 */ /* 0x000fe20000020000 */
[----:B------:R-:W1:Y:S01]  /*04a0*/  @P2 LDC R7, c[0x0][0x10] ;  /* 0x00000400ff072b82 */ /* 0x000e620000000800 */
[----:B------:R-:W-:-:S02]  /*04b0*/  @P2 IMAD.MOV.U32 R5, RZ, RZ, RZ ;  /* 0x000000ffff052224 */ /* 0x000fc400078e00ff */
[----:B------:R-:W-:Y:S01]  /*04c0*/  @P2 IMAD.MOV.U32 R11, RZ, RZ, RZ ;  /* 0x000000ffff0b2224 */ /* 0x000fe200078e00ff */
[----:B------:R-:W-:Y:S01]  /*04d0*/  @!UP0 UMOV UR6, 0x400 ;  /* 0x0000040000068882 */ /* 0x000fe20000000000 */
[----:B------:R-:W-:-:S04]  /*04e0*/  @!UP0 UIADD3 UR4, -UR4, 0x100000, URZ ;  /* 0x0010000004048890 */ /* 0x000fc8000fffe13f */
[----:B------:R-:W-:Y:S02]  /*04f0*/  @!UP0 USHF.L.U32 UR5, UR4, 0xb, URZ ;  /* 0x0000000b04058899 */ /* 0x000fe4000800063f */
[----:B------:R-:W-:Y:S01]  /*0500*/  @!UP0 USHF.L.U32 UR4, UR4, 0x1, URZ ;  /* 0x0000000104048899 */ /* 0x000fe2000800063f */
[----:B------:R-:W5:Y:S08]  /*0510*/  @!P2 LDC R9, c[0x0][0xc] ;  /* 0x00000300ff09ab82 */ /* 0x000f700000000800 */
[----:B------:R-:W2:Y:S01]  /*0520*/  @!UP0 S2UR UR7, SR_CgaCtaId ;  /* 0x00000000000789c3 */ /* 0x000ea20000008800 */
[----:B0-----:R-:W-:-:S04]  /*0530*/  @P2 IMAD.MOV.U32 R4, RZ, RZ, R0 ;  /* 0x000000ffff042224 */ /* 0x001fc800078e0000 */
[----:B-1----:R-:W-:-:S04]  /*0540*/  @P2 IMAD.WIDE.U32 R6, R2, R7, R4 ;  /* 0x0000000702062225 */ /* 0x002fc800078e0004 */
[----:B------:R-:W-:Y:S02]  /*0550*/  @P2 IMAD.MOV.U32 R16, RZ, RZ, R6 ;  /* 0x000000ffff102224 */ /* 0x000fe400078e0006 */
[----:B------:R-:W-:Y:S02]  /*0560*/  @P2 IMAD.IADD R17, R7, 0x1, R11 ;  /* 0x0000000107112824 */ /* 0x000fe400078e020b */
[----:B-----5:R-:W-:-:S04]  /*0570*/  @!P2 IMAD.WIDE.U32 R4, R9, R0, R2 ;  /* 0x000000000904a225 */ /* 0x020fc800078e0002 */
[----:B------:R-:W-:Y:S02]  /*0580*/  @!P2 IMAD.MOV.U32 R16, RZ, RZ, R4 ;  /* 0x000000ffff10a224 */ /* 0x000fe400078e0004 */
[----:B------:R-:W-:Y:S01]  /*0590*/  @!P2 IMAD.MOV.U32 R17, RZ, RZ, R5 ;  /* 0x000000ffff11a224 */ /* 0x000fe200078e0005 */
[----:B--2---:R-:W-:Y:S02]  /*05a0*/  @!UP0 ULEA UR6, UR7, UR6, 0x18 ;  /* 0x0000000607068291 */ /* 0x004fe4000f8ec03f */
[----:B------:R0:W-:Y:S01]  /*05b0*/  STL [R1+0x78], R16 ;  /* 0x0000781001007387 */ /* 0x0001e20000100800 */
[----:B------:R-:W-:-:S03]  /*05c0*/  VOTEU.ALL UP0, P0 ;  /* 0x00000000003f7886 */ /* 0x000fc60000000000 */
[----:B------:R0:W-:Y:S04]  /*05d0*/  STL [R1+0x64], R17 ;  /* 0x0000641101007387 */ /* 0x0001e80000100800 */
[----:B------:R-:W1:Y:S02]  /*05e0*/  FENCE.VIEW.ASYNC.S ;  /* 0x00000000000073c6 */ /* 0x000e640000000000 */
[----:B-1----:R0:W3:Y:S01]  /*05f0*/  @!UP0 SYNCS.EXCH.64 URZ, [UR6+0x60], UR4 ;  /* 0x00006004063f85b2 */ /* 0x0020e20008000100 */
[----:B------:R0:W3:Y:S01]  /*0600*/  @!UP1 SYNCS.EXCH.64 URZ, [UR6+0x68], UR4 ;  /* 0x00006804063f95b2 */ /* 0x0000e20008000100 */
[----:B------:R-:W-:Y:S01]  /*0610*/  NOP ;  /* 0x0000000000007918 */ /* 0x000fe20000000000 */
[----:B---34-:R-:W-:Y:S06]  /*0620*/  BAR.SYNC.DEFER_BLOCKING 0x0 ;  /* 0x0000000000007b1d */ /* 0x018fec0000010000 */
[----:B0-----:R-:W-:Y:S05]  /*0630*/  @!P1 BRA `(.L_x_3) ;  /* 0x0000013400e49947 */ /* 0x001fea0003800000 */
[----:B------:R-:W-:-:S06]  /*0640*/  UISETP.GT.U32.AND UP0, UPT, UR10, 0x1, UPT ;  /* 0x000000010a00788c */ /* 0x000fcc000bf04070 */
[----:B------:R-:W-:-:S13]  /*0650*/  PLOP3.LUT P0, PT, PT, PT, UP0, 0x80, 0x0 ;  /* 0x000000000000781c */ /* 0x000fda0003f0f008 */
[----:B------:R-:W-:Y:S05]  /*0660*/  @P0 EXIT ;  /* 0x000000000000094d */ /* 0x000fea0003800000 */
[----:B------:R-:W-:Y:S01]  /*0670*/  ULDC.64 UR4, c[0x0][0x650] ;  /* 0x0001940000047ab9 */ /* 0x000fe20000000a00 */
[----:B------:R-:W-:Y:S01]  /*0680*/  UMOV UR43, 0xffffffff ;  /* 0xffffffff002b7882 */ /* 0x000fe20000000000 */
[----:B------:R-:W-:Y:S01]  /*0690*/  ISETP.GE.U32.AND P0, PT, R16, UR4, PT ;  /* 0x0000000410007c0c */ /* 0x000fe2000bf06070 */
[----:B------:R-:W-:Y:S01]  /*06a0*/  UMOV UR42, 0xffffffff ;  /* 0xffffffff002a7882 */ /* 0x000fe20000000000 */
[----:B------:R-:W-:Y:S01]  /*06b0*/  UMOV UR41, 0xffffffff ;  /* 0xffffffff00297882 */ /* 0x000fe20000000000 */
[----:B------:R-:W-:Y:S02]  /*06c0*/  PRMT R6, RZ, 0x7610, R6 ;  /* 0x00007610ff067816 */ /* 0x000fe40000000006 */
[----:B------:R-:W-:-:S13]  /*06d0*/  ISETP.GE.U32.AND.EX P0, PT, R17, UR5, PT, P0 ;  /* 0x0000000511007c0c */ /* 0x000fda000bf06100 */
[----:B------:R-:W-:Y:S05]  /*06e0*/  @P0 BRA `(.L_x_4) ;  /* 0x0000000400680947 */ /* 0x000fea0003800000 */
[----:B------:R-:W0:Y:S01]  /*06f0*/  LDC.64 R12, c[0x0][0x628] ;  /* 0x00018a00ff0c7b82 */ /* 0x000e220000000a00 */
[----:B------:R-:W-:Y:S02]  /*0700*/  IMAD.MOV.U32 R4, RZ, RZ, R16 ;  /* 0x000000ffff047224 */ /* 0x000fe400078e0010 */
[----:B------:R-:W-:-:S05]  /*0710*/  IMAD.MOV.U32 R5, RZ, RZ, R17 ;  /* 0x000000ffff057224 */ /* 0x000fca00078e0011 */
[----:B------:R-:W1:Y:S08]  /*0720*/  LDC R10, c[0x0][0x630] ;  /* 0x00018c00ff0a7b82 */ /* 0x000e700000000800 */
[----:B------:R-:W2:Y:S01]  /*0730*/  LDC.64 R14, c[0x0][0x620] ;  /* 0x00018800ff0e7b82 */ /* 0x000ea20000000a00 */
[----:B0-----:R-:W-:-:S04]  /*0740*/  ISETP.NE.U32.AND P0, PT, R12, RZ, PT ;  /* 0x000000ff0c00720c */ /* 0x001fc80003f05070 */
[----:B------:R-:W-:-:S13]  /*0750*/  ISETP.NE.AND.EX P0, PT, R13, RZ, PT, P0 ;  /* 0x000000ff0d00720c */ /* 0x000fda0003f05300 */
[----:B-12---:R-:W-:Y:S05]  /*0760*/  @!P0 BRA `(.L_x_5) ;  /* 0x0000000000288947 */ /* 0x006fea0003800000 */
[----:B------:R-:W0:Y:S02]  /*0770*/  LDC R9, c[0x0][0x634] ;  /* 0x00018d00ff097b82 */ /* 0x000e240000000800 */
[----:B0-----:R-:W-:-:S05]  /*0780*/  IADD3 R9, P0, R16, R9, RZ ;  /* 0x0000000910097210 */ /* 0x001fca0007f1e0ff */
[----:B------:R-:W-:-:S04]  /*0790*/  IMAD.X R11, RZ, RZ, R17, P0 ;  /* 0x000000ffff0b7224 */ /* 0x000fc800000e0611 */
[----:B------:R-:W-:-:S04]  /*07a0*/  IMAD.WIDE.U32 R4, R11, R12, RZ ;  /* 0x0000000c0b047225 */ /* 0x000fc800078e00ff */
[----:B------:R-:W-:-:S04]  /*07b0*/  IMAD.WIDE.U32 R6, P0, R9, R13, R4 ;  /* 0x0000000d09067225 */ /* 0x000fc80007800004 */
[----:B------:R-:W-:-:S04]  /*07c0*/  IMAD.WIDE.U32 R4, R9, R12, RZ ;  /* 0x0000000c09047225 */ /* 0x000fc800078e00ff */
[----:B------:R-:W-:Y:S01]  /*07d0*/  IMAD.X R9, RZ, RZ, RZ, P0 ;  /* 0x000000ffff097224 */ /* 0x000fe200000e06ff */
[----:B------:R-:W-:Y:S01]  /*07e0*/  IADD3 RZ, P0, R5, R6, RZ ;  /* 0x0000000605ff7210 */ /* 0x000fe20007f1e0ff */
[----:B------:R-:W-:-:S04]  /*07f0*/  IMAD.MOV.U32 R8, RZ, RZ, R7 ;  /* 0x000000ffff087224 */ /* 0x000fc800078e0007 */
[----:B------:R-:W-:-:S08]  /*0800*/  IMAD.WIDE.U32.X R4, R11, R13, R8, P0 ;  /* 0x0000000d0b047225 */ /* 0x000fd000000e0408 */
.L_x_5:
[-CC-:B------:R-:W-:Y:S01]  /*0810*/  SHF.R.U64 R24, R4, R10.reuse, R5.reuse ;  /* 0x0000000a04187219 */ /* 0x180fe20000001205 */
[----:B------:R-:W0:Y:S01]  /*0820*/  LDC R8, c[0x0][0x618] ;  /* 0x00018600ff087b82 */ /* 0x000e220000000800 */
[----:B------:R-:W-:Y:S01]  /*0830*/  SHF.R.U32.HI R4, RZ, R10, R5 ;  /* 0x0000000aff047219 */ /* 0x000fe20000011605 */
[----:B------:R-:W-:Y:S01]  /*0840*/  ULDC UR4, c[0x0][0x150] ;  /* 0x0000540000047ab9 */ /* 0x000fe20000000800 */
[----:B------:R-:W-:Y:S01]  /*0850*/  IADD3 R9, P0, RZ, -R24, RZ ;  /* 0x80000018ff097210 */ /* 0x000fe20007f1e0ff */
[----:B------:R-:W-:Y:S01]  /*0860*/  IMAD.MOV.U32 R5, RZ, RZ, R17 ;  /* 0x000000ffff057224 */ /* 0x000fe200078e0011 */
[----:B------:R-:W-:-:S03]  /*0870*/  I2FP.F32.U32 R3, R2 ;  /* 0x0000000200037245 */ /* 0x000fc60000201000 */
[----:B------:R-:W1:Y:S01]  /*0880*/  LDC.64 R18, c[0x0][0x640] ;  /* 0x00019000ff127b82 */ /* 0x000e620000000a00 */
[----:B------:R-:W-:Y:S02]  /*0890*/  IMAD.X R11, RZ, RZ, ~R4, P0 ;  /* 0x000000ffff0b7224 */ /* 0x000fe400000e0e04 */
[----:B------:R-:W-:Y:S01]  /*08a0*/  FMUL R3, R3, UR4 ;  /* 0x0000000403037c20 */ /* 0x000fe20008400000 */
[----:B------:R-:W-:Y:S01]  /*08b0*/  IMAD.MOV.U32 R4, RZ, RZ, R16 ;  /* 0x000000ffff047224 */ /* 0x000fe200078e0010 */
[----:B------:R-:W-:Y:S01]  /*08c0*/  ULDC UR4, c[0x0][0x154] ;  /* 0x0000550000047ab9 */ /* 0x000fe20000000800 */
[-C--:B------:R-:W-:Y:S02]  /*08d0*/  IMAD R6, R11, R14.reuse, RZ ;  /* 0x0000000e0b067224 */ /* 0x080fe400078e02ff */
[C---:B------:R-:W-:Y:S01]  /*08e0*/  IMAD.WIDE.U32 R4, R9.reuse, R14, R4 ;  /* 0x0000000e09047225 */ /* 0x040fe200078e0004 */
[----:B------:R-:W2:Y:S01]  /*08f0*/  LDC R10, c[0x0][0x608] ;  /* 0x00018200ff0a7b82 */ /* 0x000ea20000000800 */
[----:B------:R-:W3:Y:S02]  /*0900*/  F2I.U32.TRUNC.NTZ R3, R3 ;  /* 0x0000000300037305 */ /* 0x000ee4000020f000 */
[----:B------:R-:W-:-:S04]  /*0910*/  IMAD R9, R9, R15, R6 ;  /* 0x0000000f09097224 */ /* 0x000fc800078e0206 */
[----:B------:R-:W-:Y:S01]  /*0920*/  IMAD.IADD R5, R5, 0x1, R9 ;  /* 0x0000000105057824 */ /* 0x000fe200078e0209 */
[----:B------:R-:W4:Y:S01]  /*0930*/  LDC R7, c[0x0][0x144] ;  /* 0x00005100ff077b82 */ /* 0x000f220000000800 */
[----:B------:R-:W-:-:S03]  /*0940*/  IMAD.MOV.U32 R9, RZ, RZ, 0x1 ;  /* 0x00000001ff097424 */ /* 0x000fc600078e00ff */
[----:B0-----:R-:W-:Y:S02]  /*0950*/  SHF.R.U64 R12, R4, R8, R5 ;  /* 0x00000008040c7219 */ /* 0x001fe40000001205 */
[----:B------:R-:W-:Y:S02]  /*0960*/  I2FP.F32.U32 R4, R0 ;  /* 0x0000000000047245 */ /* 0x000fe40000201000 */
[----:B------:R-:W0:Y:S01]  /*0970*/  LDC R14, c[0x0][0x658] ;  /* 0x00019600ff0e7b82 */ /* 0x000e220000000800 */
[----:B-1----:R-:W-:Y:S01]  /*0980*/  ISETP.NE.U32.AND P0, PT, R18, RZ, PT ;  /* 0x000000ff1200720c */ /* 0x002fe20003f05070 */
[----:B---3--:R-:W-:Y:S02]  /*0990*/  IMAD.MOV R6, RZ, RZ, -R3 ;  /* 0x000000ffff067224 */ /* 0x008fe400078e0a03 */
[----:B------:R-:W-:Y:S01]  /*09a0*/  FMUL R4, R4, UR4 ;  /* 0x0000000404047c20 */ /* 0x000fe20008400000 */
[----:B------:R-:W-:Y:S01]  /*09b0*/  SHF.R.U32.HI R3, RZ, R8, R5 ;  /* 0x00000008ff037219 */ /* 0x000fe20000011605 */
[----:B------:R-:W-:Y:S01]  /*09c0*/  IMAD.MOV.U32 R5, RZ, RZ, -0x1 ;  /* 0xffffffffff057424 */ /* 0x000fe200078e00ff */
[----:B------:R-:W-:Y:S01]  /*09d0*/  ISETP.NE.AND.EX P0, PT, R19, RZ, PT, P0 ;  /* 0x000000ff1300720c */ /* 0x000fe20003f05300 */
[----:B------:R1:W3:Y:S01]  /*09e0*/  F2I.U32.TRUNC.NTZ R11, R4 ;  /* 0x00000004000b7305 */ /* 0x0002e2000020f000 */
[----:B------:R-:W1:Y:S01]  /*09f0*/  LDC R13, c[0x0][0x148] ;  /* 0x00005200ff0d7b82 */ /* 0x000e620000000800 */
[----:B--2---:R-:W-:-:S02]  /*0a00*/  SHF.R.U64 R23, R12, R10, R3 ;  /* 0x0000000a0c177219 */ /* 0x004fc40000001203 */
[----:B------:R-:W-:-:S05]  /*0a10*/  SHF.R.U32.HI R3, RZ, R10, R3 ;  /* 0x0000000aff037219 */ /* 0x000fca0000011603 */
[----:B------:R-:W2:Y:S01]  /*0a20*/  LDC R17, c[0x0][0x600] ;  /* 0x00018000ff117b82 */ /* 0x000ea20000000800 */
[----:B----4-:R-:W-:-:S07]  /*0a30*/  IMAD R8, R7, R6, R2 ;  /* 0x0000000607087224 */ /* 0x010fce00078e0202 */
[----:B------:R-:W4:Y:S01]  /*0a40*/  LDC R16, c[0x0][0x648] ;  /* 0x00019200ff107b82 */ /* 0x000f220000000800 */
[-C--:B0-----:R-:W-:Y:S02]  /*0a50*/  SHF.L.U32 R2, R5, R14.reuse, RZ ;  /* 0x0000000e05027219 */ /* 0x081fe400000006ff */
[--C-:B------:R-:W-:Y:S02]  /*0a60*/  SHF.R.U64 R22, R23, R14, R3.reuse ;  /* 0x0000000e17167219 */ /* 0x100fe40000001203 */
[----:B------:R-:W-:Y:S02]  /*0a70*/  LOP3.LUT R10, RZ, R2, RZ, 0x33, !PT ;  /* 0x00000002ff0a7212 */ /* 0x000fe400078e33ff */
[-C--:B------:R-:W-:Y:S01]  /*0a80*/  SHF.R.U32.HI R3, RZ, R14.reuse, R3 ;  /* 0x0000000eff037219 */ /* 0x080fe20000011603 */
[----:B------:R-:W0:Y:S01]  /*0a90*/  LDC R21, c[0x0][0x638] ;  /* 0x00018e00ff157b82 */ /* 0x000e220000000800 */
[----:B------:R-:W-:Y:S01]  /*0aa0*/  SHF.L.U32 R9, R9, R14, RZ ;  /* 0x0000000e09097219 */ /* 0x000fe200000006ff */
[----:B------:R-:W-:-:S06]  /*0ab0*/  IMAD.MOV.U32 R2, RZ, RZ, R22 ;  /* 0x000000ffff027224 */ /* 0x000fcc00078e0016 */
[----:B------:R-:W0:Y:S01]  /*0ac0*/  LDC R20, c[0x0][0x610] ;  /* 0x00018400ff147b82 */ /* 0x000e220000000800 */
[----:B-1-3--:R-:W-:Y:S05]  /*0ad0*/  @!P0 BRA `(.L_x_6) ;  /* 0x0000000000288947 */ /* 0x00afea0003800000 */
[----:B------:R-:W1:Y:S02]  /*0ae0*/  LDC R7, c[0x0][0x64c] ;  /* 0x00019300ff077b82 */ /* 0x000e640000000800 */
[----:B-1----:R-:W-:-:S05]  /*0af0*/  IADD3 R7, P0, R22, R7, RZ ;  /* 0x0000000716077210 */ /* 0x002fca0007f1e0ff */
        /* <DEDUP_REMOVED lines=8> */
.L_x_6:
[----:B----4-:R-:W-:Y:S01]  /*0b80*/  SHF.R.U64 R2, R2, R16, R3 ;  /* 0x0000001002027219 */ /* 0x010fe20000001203 */
[----:B--2---:R-:W-:Y:S01]  /*0b90*/  VIADD R3, R17, 0xffffffff ;  /* 0xffffffff11037836 */ /* 0x004fe20000000000 */
[----:B------:R-:W-:Y:S01]  /*0ba0*/  LOP3.LUT R10, R23, R10, RZ, 0xc0, !PT ;  /* 0x0000000a170a7212 */ /* 0x000fe200078ec0ff */
[----:B------:R-:W-:Y:S01]  /*0bb0*/  IMAD.MOV R11, RZ, RZ, -R11 ;  /* 0x000000ffff0b7224 */ /* 0x000fe200078e0a0b */
[----:B------:R-:W-:Y:S01]  /*0bc0*/  R2UR UR41, R24 ;  /* 0x00000000182972ca */ /* 0x000fe200000e0000 */
[----:B------:R-:W-:Y:S01]  /*0bd0*/  IMAD.MOV R4, RZ, RZ, -R2 ;  /* 0x000000ffff047224 */ /* 0x000fe200078e0a02 */
[----:B------:R-:W-:Y:S01]  /*0be0*/  LOP3.LUT R3, R12, R3, RZ, 0xc0, !PT ;  /* 0x000000030c037212 */ /* 0x000fe200078ec0ff */
[----:B------:R-:W-:Y:S02]  /*0bf0*/  @P2 IMAD R8, R13, R11, R0 ;  /* 0x0000000b0d082224 */ /* 0x000fe400078e0200 */
[----:B------:R-:W-:Y:S02]  /*0c00*/  IMAD R9, R9, R2, R10 ;  /* 0x0000000209097224 */ /* 0x000fe400078e020a */
[----:B0-----:R-:W-:-:S02]  /*0c10*/  IMAD R0, R4, R21, R22 ;  /* 0x0000001504007224 */ /* 0x001fc400078e0216 */
[----:B------:R-:W-:Y:S02]  /*0c20*/  IMAD R8, R9, R20, R8 ;  /* 0x0000001409087224 */ /* 0x000fe400078e0208 */
[----:B------:R-:W-:Y:S02]  /*0c30*/  IMAD R3, R0, R17, R3 ;  /* 0x0000001100037224 */ /* 0x000fe400078e0203 */
[----:B------:R-:W-:-:S03]  /*0c40*/  IMAD.MOV.U32 R6, RZ, RZ, 0x1 ;  /* 0x00000001ff067424 */ /* 0x000fc600078e00ff */
[----:B------:R-:W-:Y:S02]  /*0c50*/  SEL R0, R3, R8, !P2 ;  /* 0x0000000803007207 */ /* 0x000fe40005000000 */
[----:B------:R-:W-:Y:S02]  /*0c60*/  SEL R8, R8, R3, !P2 ;  /* 0x0000000308087207 */ /* 0x000fe40005000000 */
[----:B------:R-:W-:Y:S02]  /*0c70*/  R2UR UR42, R0 ;  /* 0x00000000002a72ca */ /* 0x000fe400000e0000 */
[----:B------:R-:W-:-:S15]  /*0c80*/  R2UR UR43, R8 ;  /* 0x00000000082b72ca */ /* 0x000fde00000e0000 */
.L_x_4:
[----:B------:R-:W-:-:S08]  /*0c90*/  NOP ;  /* 0x0000000000007918 */ /* 0x000fd00000000000 */
[----:B------:R-:W0:Y:S02]  /*0ca0*/  USETMAXREG.TRY_ALLOC.CTAPOOL UP0, 0xf0 ;  /* 0x000000f0000079c8 */ /* 0x000e240008000600 */
[----:B0-----:R-:W-:-:S13]  /*0cb0*/  PLOP3.LUT P0, PT, PT, PT, UP0, 0x80, 0x0 ;  /* 0x000000000000781c */ /* 0x001fda0003f0f008 */
[----:B------:R-:W-:Y:S05]  /*0cc0*/  @!P0 BRA `(.L_x_4) ;  /* 0xfffffffc00f08947 */ /* 0x000fea000383ffff */
[----:B------:R-:W-:Y:S01]  /*0cd0*/  ULDC.64 UR4, c[0x0][0x598] ;  /* 0x0001660000047ab9 */ /* 0x000fe20000000a00 */
[----:B------:R-:W-:Y:S01]  /*0ce0*/  ULDC.64 UR50, c[0x0][0x208] ;  /* 0x0000820000327ab9 */ /* 0x000fe20000000a00 */
[----:B------:R-:W-:-:S04]  /*0cf0*/  ISETP.NE.U32.AND P0, PT, RZ, UR4, PT ;  /* 0x00000004ff007c0c */ /* 0x000fc8000bf05070 */
[----:B------:R-:W-:-:S13]  /*0d00*/  ISETP.NE.AND.EX P0, PT, RZ, UR5, PT, P0 ;  /* 0x00000005ff007c0c */ /* 0x000fda000bf05300 */
[----:B------:R-:W-:Y:S05]  /*0d10*/  @!P0 BRA `(.L_x_7) ;  /* 0x00000000001c8947 */ /* 0x000fea0003800000 */
[----:B------:R-:W0:Y:S02]  /*0d20*/  LDC.64 R2, c[0x0][0x598] ;  /* 0x00016600ff027b82 */ /* 0x000e240000000a00 */
[----:B0-----:R-:W2:Y:S02]  /*0d30*/  LDG.E.64 R2, desc[UR50][R2.64] ;  /* 0x0000003202027981 */ /* 0x001ea4000c1e1b00 */
[----:B--2---:R-:W-:-:S04]  /*0d40*/  ISETP.NE.U32.AND P0, PT, R2, RZ, PT ;  /* 0x000000ff0200720c */ /* 0x004fc80003f05070 */
[----:B------:R-:W-:-:S13]  /*0d50*/  ISETP.NE.AND.EX P0, PT, R3, RZ, PT, P0 ;  /* 0x000000ff0300720c */ /* 0x000fda0003f05300 */
[----:B------:R-:W-:Y:S05]  /*0d60*/  @!P0 BRA `(.L_x_7) ;  /* 0x0000000000088947 */ /* 0x000fea0003800000 */
[----:B------:R0:W5:Y:S01]  /*0d70*/  LD.E R2, desc[UR50][R2.64] ;  /* 0x0000003202027980 */ /* 0x000162000c101900 */
[----:B------:R-:W-:Y:S05]  /*0d80*/  BRA `(.L_x_8) ;  /* 0x0000000000247947 */ /* 0x000fea0003800000 */
.L_x_7:
[----:B------:R-:W-:Y:S02]  /*0d90*/  ULDC.64 UR4, c[0x0][0x588] ;  /* 0x0001620000047ab9 */ /* 0x000fe40000000a00 */
[----:B------:R-:W-:-:S04]  /*0da0*/  ISETP.NE.U32.AND P0, PT, RZ, UR4, PT ;  /* 0x00000004ff007c0c */ /* 0x000fc8000bf05070 */
[----:B------:R-:W-:-:S13]  /*0db0*/  ISETP.NE.AND.EX P0, PT, RZ, UR5, PT, P0 ;  /* 0x00000005ff007c0c */ /* 0x000fda000bf05300 */
[----:B------:R-:W-:Y:S05]  /*0dc0*/  @!P0 BRA `(.L_x_9) ;  /* 0x00000000000c8947 */ /* 0x000fea0003800000 */
[----:B------:R-:W0:Y:S02]  /*0dd0*/  LDC.64 R2, c[0x0][0x588] ;  /* 0x00016200ff027b82 */ /* 0x000e240000000a00 */
[----:B0-----:R1:W5:Y:S01]  /*0de0*/  LDG.E R2, desc[UR50][R2.64] ;  /* 0x0000003202027981 */ /* 0x001362000c1e1900 */
[----:B------:R-:W-:Y:S05]  /*0df0*/  BRA `(.L_x_8) ;  /* 0x0000000000087947 */ /* 0x000fea0003800000 */
.L_x_9:
[----:B------:R-:W-:Y:S02]  /*0e00*/  ULDC UR4, c[0x0][0x580] ;  /* 0x0001600000047ab9 */ /* 0x000fe40000000800 */
[----:B------:R-:W-:-:S07]  /*0e10*/  IMAD.U32 R2, RZ, RZ, UR4 ;  /* 0x00000004ff027e24 */ /* 0x000fce000f8e00ff */
.L_x_8:
[----:B------:R-:W-:Y:S02]  /*0e20*/  ULDC.64 UR4, c[0x0][0x5a0] ;  /* 0x0001680000047ab9 */ /* 0x000fe40000000a00 */
[----:B------:R-:W-:-:S04]  /*0e30*/  ISETP.NE.U32.AND P0, PT, RZ, UR4, PT ;  /* 0x00000004ff007c0c */ /* 0x000fc8000bf05070 */
[----:B------:R-:W-:-:S13]  /*0e40*/  ISETP.NE.AND.EX P0, PT, RZ, UR5, PT, P0 ;  /* 0x00000005ff007c0c */ /* 0x000fda000bf05300 */
[----:B------:R-:W-:Y:S05]  /*0e50*/  @!P0 BRA `(.L_x_10) ;  /* 0x00000000001c8947 */ /* 0x000fea0003800000 */
[----:B------:R-:W2:Y:S02]  /*0e60*/  LDC.64 R4, c[0x0][0x5a0] ;  /* 0x00016800ff047b82 */ /* 0x000ea40000000a00 */
[----:B--2---:R-:W2:Y:S02]  /*0e70*/  LDG.E.64 R4, desc[UR50][R4.64] ;  /* 0x0000003204047981 */ /* 0x004ea4000c1e1b00 */
[----:B--2---:R-:W-:-:S04]  /*0e80*/  ISETP.NE.U32.AND P0, PT, R4, RZ, PT ;  /* 0x000000ff0400720c */ /* 0x004fc80003f05070 */
[----:B------:R-:W-:-:S13]  /*0e90*/  ISETP.NE.AND.EX P0, PT, R5, RZ, PT, P0 ;  /* 0x000000ff0500720c */ /* 0x000fda0003f05300 */
[----:B------:R-:W-:Y:S05]  /*0ea0*/  @!P0 BRA `(.L_x_10) ;  /* 0x0000000000088947 */ /* 0x000fea0003800000 */
[----:B------:R2:W5:Y:S01]  /*0eb0*/  LD.E R16, desc[UR50][R4.64] ;  /* 0x0000003204107980 */ /* 0x000562000c101900 */
[----:B------:R-:W-:Y:S05]  /*0ec0*/  BRA `(.L_x_11) ;  /* 0x0000000000247947 */ /* 0x000fea0003800000 */
.L_x_10:
[----:B------:R-:W-:Y:S02]  /*0ed0*/  ULDC.64 UR4, c[0x0][0x590] ;  /* 0x0001640000047ab9 */ /* 0x000fe40000000a00 */
[----:B------:R-:W-:-:S04]  /*0ee0*/  ISETP.NE.U32.AND P0, PT, RZ, UR4, PT ;  /* 0x00000004ff007c0c */ /* 0x000fc8000bf05070 */
[----:B------:R-:W-:-:S13]  /*0ef0*/  ISETP.NE.AND.EX P0, PT, RZ, UR5, PT, P0 ;  /* 0x00000005ff007c0c */ /* 0x000fda000bf05300 */
[----:B------:R-:W-:Y:S05]  /*0f00*/  @!P0 BRA `(.L_x_12) ;  /* 0x00000000000c8947 */ /* 0x000fea0003800000 */
[----:B------:R-:W2:Y:S02]  /*0f10*/  LDC.64 R16, c[0x0][0x590] ;  /* 0x00016400ff107b82 */ /* 0x000ea40000000a00 */
[----:B--2---:R3:W5:Y:S01]  /*0f20*/  LDG.E R16, desc[UR50][R16.64] ;  /* 0x0000003210107981 */ /* 0x004762000c1e1900 */
[----:B------:R-:W-:Y:S05]  /*0f30*/  BRA `(.L_x_11) ;  /* 0x0000000000087947 */ /* 0x000fea0003800000 */
.L_x_12:
[----:B------:R-:W-:Y:S02]  /*0f40*/  ULDC UR4, c[0x0][0x584] ;  /* 0x0001610000047ab9 */ /* 0x000fe40000000800 */
[----:B------:R-:W-:-:S07]  /*0f50*/  IMAD.U32 R16, RZ, RZ, UR4 ;  /* 0x00000004ff107e24 */ /* 0x000fce000f8e00ff */
.L_x_11:
[----:B------:R-:W-:-:S13]  /*0f60*/  LOP3.LUT P0, RZ, R6, 0xff, RZ, 0xc0, !PT ;  /* 0x000000ff06ff7812 */ /* 0x000fda000780c0ff */
[----:B------:R-:W-:Y:S05]  /*0f70*/  @!P0 EXIT ;  /* 0x000000000000894d */ /* 0x000fea0003800000 */
[----:B------:R-:W-:Y:S01]  /*0f80*/  ULDC UR4, c[0x0][0x28c] ;  /* 0x0000a30000047ab9 */ /* 0x000fe20000000800 */
[----:B------:R-:W-:Y:S01]  /*0f90*/  UMOV UR36, URZ ;  /* 0x0000003f00247c82 */ /* 0x000fe20008000000 */
[----:B------:R-:W-:Y:S01]  /*0fa0*/  UIADD3 UR4, UR4, 0x1f, URZ ;  /* 0x0000001f04047890 */ /* 0x000fe2000fffe03f */
[----:B------:R-:W-:-:S03]  /*0fb0*/  UMOV UR37, URZ ;  /* 0x0000003f00257c82 */ /* 0x000fc60008000000 */
[----:B------:R-:W-:-:S04]  /*0fc0*/  USHF.R.S32.HI UR5, URZ, 0x1f, UR4 ;  /* 0x0000001f3f057899 */ /* 0x000fc80008011404 */
[----:B------:R-:W-:-:S04]  /*0fd0*/  ULEA.HI UR5, UR5, UR4, URZ, 0x5 ;  /* 0x0000000405057291 */ /* 0x000fc8000f8f283f */
[----:B------:R-:W-:-:S12]  /*0fe0*/  USHF.R.S32.HI UR39, URZ, 0x5, UR5 ;  /* 0x000000053f277899 */ /* 0x000fd80008011405 */
.L_x_466:
[----:B------:R-:W4:Y:S01]  /*0ff0*/  S2R R0, SR_TID.X ;  /* 0x0000000000007919 */ /* 0x000f220000002100 */
[----:B------:R-:W0:Y:S01]  /*1000*/  S2UR UR6, SR_CgaCtaId ;  /* 0x00000000000679c3 */ /* 0x000e220000008800 */
[----:B------:R-:W-:Y:S02]  /*1010*/  UMOV UR40, 0x400 ;  /* 0x0000040000287882 */ /* 0x000fe40000000000 */
[----:B0-----:R-:W-:Y:S01]  /*1020*/  ULEA UR40, UR6, UR40, 0x18 ;  /* 0x0000002806287291 */ /* 0x001fe2000f8ec03f */
[----:B----4-:R-:W-:-:S04]  /*1030*/  LOP3.LUT R0, R0, 0x80, RZ, 0xc0, !PT ;  /* 0x0000008000007812 */ /* 0x010fc800078ec0ff */
[----:B------:R-:W-:-:S06]  /*1040*/  SHF.R.U32.HI R0, RZ, 0x7, R0 ;  /* 0x00000007ff007819 */ /* 0x000fcc0000011600 */
[----:B------:R-:W0:Y:S02]  /*1050*/  SHFL.IDX PT, R0, R0, RZ, 0x1f ;  /* 0x00001fff00007589 */ /* 0x000e2400000e0000 */
[----:B0-----:R-:W-:-:S13]  /*1060*/  R2UR UR4, R0 ;  /* 0x00000000000472ca */ /* 0x001fda00000e0000 */
[----:B------:R-:W-:-:S04]  /*1070*/  ULEA.HI UR5, UR4, UR4, URZ, 0x1 ;  /* 0x0000000404057291 */ /* 0x000fc8000f8f083f */
[----:B------:R-:W-:-:S04]  /*1080*/  ULOP3.LUT UR5, UR5, 0xffffe, URZ, 0xc0, !UPT ;  /* 0x000ffffe05057892 */ /* 0x000fc8000f8ec03f */
[----:B------:R-:W-:-:S03]  /*1090*/  UIADD3 UR5, UR4, -UR5, URZ ;  /* 0x8000000504057290 */ /* 0x000fc6000fffe03f */
[----:B------:R-:W-:Y:S01]  /*10a0*/  ULDC UR4, c[0x0][0x28c] ;  /* 0x0000a30000047ab9 */ /* 0x000fe20000000800 */
[----:B------:R-:W-:Y:S01]  /*10b0*/  ULEA UR5, UR5, UR40, 0xc ;  /* 0x0000002805057291 */ /* 0x000fe2000f8e603f */
[----:B------:R-:W-:-:S03]  /*10c0*/  ISETP.LT.AND P0, PT, RZ, UR4, PT ;  /* 0x00000004ff007c0c */ /* 0x000fc6000bf01270 */
[----:B------:R-:W-:-:S04]  /*10d0*/  UIADD3 UR5, UR5, 0x100, URZ ;  /* 0x0000010005057890 */ /* 0x000fc8000fffe03f */
[----:B------:R-:W-:-:S04]  /*10e0*/  USHF.R.U32.HI UR5, URZ, 0x4, UR5 ;  /* 0x000000043f057899 */ /* 0x000fc80008011605 */
[----:B------:R-:W-:Y:S02]  /*10f0*/  ULOP3.LUT UR48, UR5, 0x3fff, URZ, 0xc0, !UPT ;  /* 0x00003fff05307892 */ /* 0x000fe4000f8ec03f */
[----:B---3-5:R-:W-:Y:S10]  /*1100*/  @P0 BRA `(.L_x_13) ;  /* 0x0000000000400947 */ /* 0x028ff40003800000 */
[----:B------:R-:W-:Y:S01]  /*1110*/  MOV R0, 0x0 ;  /* 0x0000000000007802 */ /* 0x000fe20000000f00 */
[----:B------:R-:W-:Y:S01]  /*1120*/  ULDC.64 UR4, c[0x4][0x68] ;  /* 0x01001a0000047ab9 */ /* 0x000fe20000000a00 */
[----:B------:R-:W-:Y:S01]  /*1130*/  ULDC.64 UR6, c[0x4][0x8] ;  /* 0x0100020000067ab9 */ /* 0x000fe20000000a00 */
[----:B--2---:R-:W-:Y:S01]  /*1140*/  IMAD.U32 R4, RZ, RZ, UR4 ;  /* 0x00000004ff047e24 */ /* 0x004fe2000f8e00ff */
[----:B------:R0:W2:Y:S01]  /*1150*/  LDC.64 R14, c[0x4][R0] ;  /* 0x01000000000e7b82 */ /* 0x0000a20000000a00 */
[----:B------:R-:W-:Y:S01]  /*1160*/  IMAD.U32 R5, RZ, RZ, UR5 ;  /* 0x00000005ff057e24 */ /* 0x000fe2000f8e00ff */
[----:B------:R-:W-:Y:S01]  /*1170*/  ULDC.64 UR4, c[0x4][0x70] ;  /* 0x01001c0000047ab9 */ /* 0x000fe20000000a00 */
[----:B------:R-:W-:Y:S02]  /*1180*/  IMAD.U32 R10, RZ, RZ, UR6 ;  /* 0x00000006ff0a7e24 */ /* 0x000fe4000f8e00ff */
[----:B------:R-:W-:Y:S02]  /*1190*/  IMAD.U32 R6, RZ, RZ, UR4 ;  /* 0x00000004ff067e24 */ /* 0x000fe4000f8e00ff */
[----:B------:R-:W-:-:S02]  /*11a0*/  IMAD.U32 R7, RZ, RZ, UR5 ;  /* 0x00000005ff077e24 */ /* 0x000fc4000f8e00ff */
[----:B------:R-:W-:Y:S02]  /*11b0*/  IMAD.U32 R11, RZ, RZ, UR7 ;  /* 0x00000007ff0b7e24 */ /* 0x000fe4000f8e00ff */
[----:B------:R-:W-:Y:S02]  /*11c0*/  IMAD.MOV.U32 R8, RZ, RZ, 0x1e1 ;  /* 0x000001e1ff087424 */ /* 0x000fe400078e00ff */
[----:B------:R-:W-:Y:S02]  /*11d0*/  IMAD.MOV.U32 R12, RZ, RZ, 0x1 ;  /* 0x00000001ff0c7424 */ /* 0x000fe400078e00ff */
[----:B0-----:R-:W-:-:S07]  /*11e0*/  IMAD.MOV.U32 R13, RZ, RZ, RZ ;  /* 0x000000ffff0d7224 */ /* 0x001fce00078e00ff */
[----:B------:R-:W-:-:S07]  /*11f0*/  LEPC R20, `(.L_x_13) ;  /* 0x000000001014794e */ /* 0x000fce0000000000 */
[----:B-123-5:R-:W-:Y:S05]  /*1200*/  CALL.ABS.NOINC R14 ;  /* 0x000000000e007343 */ /* 0x02efea0003c00000 */
.L_x_13:
[----:B------:R-:W-:-:S06]  /*1210*/  ULOP3.LUT UR4, UR38, 0x1, URZ, 0xfc, !UPT ;  /* 0x0000000126047892 */ /* 0x000fcc000f8efc3f */
[----:B------:R-:W-:-:S05]  /*1220*/  IMAD.U32 R0, RZ, RZ, UR4 ;  /* 0x00000004ff007e24 */ /* 0x000fca000f8e00ff */
[----:B------:R-:W-:-:S13]  /*1230*/  ISETP.NE.AND P0, PT, R0, 0x3, PT ;  /* 0x000000030000780c */ /* 0x000fda0003f05270 */
[----:B------:R-:W-:Y:S05]  /*1240*/  @!P0 BRA `(.L_x_14) ;  /* 0x0000000000048947 */ /* 0x000fea0003800000 */
[----:B------:R-:W-:Y:S01]  /*1250*/  BPT.TRAP 0x1 ;  /* 0x000000040000795c */ /* 0x000fe20000300000 */
.L_x_14:
[----:B-1----:R-:W-:Y:S02]  /*1260*/  IMAD.U32 R3, RZ, RZ, UR37 ;  /* 0x00000025ff037e24 */ /* 0x002fe4000f8e00ff */
[----:B------:R-:W-:-:S03]  /*1270*/  IMAD.U32 R0, RZ, RZ, UR36 ;  /* 0x00000024ff007e24 */ /* 0x000fc6000f8e00ff */
[----:B------:R-:W-:Y:S02]  /*1280*/  LEA R3, R3, UR40, 0x3 ;  /* 0x0000002803037c11 */ /* 0x000fe4000f8e18ff */
[----:B------:R-:W-:-:S04]  /*1290*/  SHF.L.U32 R0, R0, 0x1f, RZ ;  /* 0x0000001f00007819 */ /* 0x000fc800000006ff */
[----:B------:R0:W1:Y:S01]  /*12a0*/  SYNCS.PHASECHK.TRANS64.TRYWAIT P1, [R3+URZ], R0 ;  /* 0x00000000030075a7 */ /* 0x000062000802017f */
[----:B------:R-:W-:Y:S05]  /*12b0*/  @!P0 BRA `(.L_x_15) ;  /* 0x0000000000048947 */ /* 0x000fea0003800000 */
[----:B------:R-:W-:Y:S01]  /*12c0*/  BPT.TRAP 0x1 ;  /* 0x000000040000795c */ /* 0x000fe20000300000 */
.L_x_15:
[----:B-1----:R-:W-:Y:S05]  /*12d0*/  @P1 BRA `(.L_x_16) ;  /* 0x0000000000081947 */ /* 0x002fea0003800000 */
[----:B------:R-:W1:Y:S02]  /*12e0*/  SYNCS.PHASECHK.TRANS64.TRYWAIT P1, [R3+URZ], R0 ;  /* 0x00000000030075a7 */ /* 0x000e64000802017f */
[----:B-1----:R-:W-:Y:S05]  /*12f0*/  @!P1 BRA `(.L_x_17) ;  /* 0x0000014000a89947 */ /* 0x002fea0003800000 */
.L_x_16:
[----:B------:R-:W-:-:S04]  /*1300*/  UISETP.LT.AND UP0, UPT, UR39, 0x1, UPT ;  /* 0x000000012700788c */ /* 0x000fc8000bf01270 */
[----:B------:R-:W-:-:S06]  /*1310*/  USEL UR4, UR39, 0x1, UP0 ;  /* 0x0000000127047887 */ /* 0x000fcc0008000000 */
[----:B01----:R-:W-:Y:S01]  /*1320*/  IMAD.U32 R0, RZ, RZ, UR4 ;  /* 0x00000004ff007e24 */ /* 0x003fe2000f8e00ff */
[----:B------:R-:W-:Y:S05]  /*1330*/  WARPSYNC.ALL ;  /* 0x0000000000007948 */ /* 0x000fea0003800000 */
[----:B------:R-:W-:-:S04]  /*1340*/  IADD3 R0, -R0, UR39, RZ ;  /* 0x0000002700007c10 */ /* 0x000fc8000fffe1ff */
[----:B------:R-:W-:Y:S01]  /*1350*/  ISETP.GE.AND P1, PT, R0, 0x1, PT ;  /* 0x000000010000780c */ /* 0x000fe20003f26270 */
[----:B------:R-:W-:Y:S01]  /*1360*/  UIADD3 UR4, UR40, 0x28100, URZ ;  /* 0x0002810028047890 */ /* 0x000fe2000fffe03f */
[----:B--2---:R-:W-:Y:S01]  /*1370*/  WARPGROUP.ARRIVE ;  /* 0x00000000000079c5 */ /* 0x004fe20000000000 */
[----:B------:R-:W-:Y:S02]  /*1380*/  ULOP3.LUT UR48, UR48, 0x10000, URZ, 0xfc, !UPT ;  /* 0x0001000030307892 */ /* 0x000fe4000f8efc3f */
[----:B------:R-:W-:Y:S02]  /*1390*/  USHF.R.U32.HI UR4, URZ, 0x4, UR4 ;  /* 0x000000043f047899 */ /* 0x000fe40008011604 */
[----:B------:R-:W-:Y:S02]  /*13a0*/  ULEA UR52, UR37, UR48, 0xb ;  /* 0x0000003025347291 */ /* 0x000fe4000f8e583f */
[----:B------:R-:W-:Y:S01]  /*13b0*/  ULOP3.LUT UR4, UR4, 0x3fff, URZ, 0xc0, !UPT ;  /* 0x00003fff04047892 */ /* 0x000fe2000f8ec03f */
[----:B------:R-:W-:Y:S01]  /*13c0*/  UMOV UR5, 0x80000020 ;  /* 0x8000002000057882 */ /* 0x000fe20000000000 */
[----:B------:R-:W-:-:S02]  /*13d0*/  UMOV UR7, 0x80000020 ;  /* 0x8000002000077882 */ /* 0x000fc40000000000 */
[----:B------:R-:W-:Y:S01]  /*13e0*/  ULOP3.LUT UR49, UR4, 0x10000, URZ, 0xfc, !UPT ;  /* 0x0001000004317892 */ /* 0x000fe2000f8efc3f */
[----:B------:R-:W-:Y:S02]  /*13f0*/  UMOV UR17, UR5 ;  /* 0x0000000500117c82 */ /* 0x000fe40008000000 */
[----:B------:R-:W-:Y:S01]  /*1400*/  UMOV UR4, UR52 ;  /* 0x0000003400047c82 */ /* 0x000fe20008000000 */
[----:B------:R-:W-:Y:S01]  /*1410*/  UIMAD UR53, UR37, 0x1c0, UR49 ;  /* 0x000001c0253578a4 */ /* 0x000fe2000f8e0231 */
[----:B------:R-:W-:Y:S01]  /*1420*/  UMOV UR16, UR4 ;  /* 0x0000000400107c82 */ /* 0x000fe20008000000 */
[----:B------:R-:W-:Y:S02]  /*1430*/  UMOV UR19, 0x80000020 ;  /* 0x8000002000137882 */ /* 0x000fe40000000000 */
[----:B------:R-:W-:Y:S02]  /*1440*/  UIADD3 UR18, UR53, 0x40, URZ ;  /* 0x0000004035127890 */ /* 0x000fe4000fffe03f */
[----:B------:R-:W-:-:S02]  /*1450*/  UIADD3 UR14, UR53, 0x80, URZ ;  /* 0x00000080350e7890 */ /* 0x000fc4000fffe03f */
[----:B------:R-:W-:Y:S01]  /*1460*/  UMOV UR6, UR53 ;  /* 0x0000003500067c82 */ /* 0x000fe20008000000 */
[----:B------:R-:W-:Y:S01]  /*1470*/  UMOV UR12, UR4 ;  /* 0x00000004000c7c82 */ /* 0x000fe20008000000 */
[----:B------:R-:W-:Y:S01]  /*1480*/  HGMMA.64x16x16.F32.BF16 R4, gdesc[UR4], RZ, !UPT, gsb0 ;  /* 0x00200000040479f0 */ /* 0x000fe2000c0018ff */
[----:B------:R-:W-:Y:S01]  /*1490*/  UMOV UR13, UR5 ;  /* 0x00000005000d7c82 */ /* 0x000fe20008000000 */
[----:B------:R-:W-:Y:S01]  /*14a0*/  UMOV UR15, 0x80000020 ;  /* 0x80000020000f7882 */ /* 0x000fe20000000000 */
[----:B------:R-:W-:Y:S01]  /*14b0*/  UIADD3 UR10, UR53, 0xc0, URZ ;  /* 0x000000c0350a7890 */ /* 0x000fe2000fffe03f */
[----:B------:R-:W-:Y:S01]  /*14c0*/  UMOV UR8, UR4 ;  /* 0x0000000400087c82 */ /* 0x000fe20008000000 */
        /* <DEDUP_REMOVED lines=19> */
[----:B------:R-:W-:Y:S01]  /*1600*/  UMOV UR47, 0x80000020 ;  /* 0x80000020002f7882 */ /* 0x000fe20000000000 */
[----:B------:R-:W-:-:S02]  /*1610*/  WARPGROUP.DEPBAR.LE gsb0, 0x0 ;  /* 0x00008000000079c5 */ /* 0x000fc40000010000 */
[----:B------:R-:W-:Y:S01]  /*1620*/  WARPGROUP.ARRIVE ;  /* 0x00000000000079c5 */ /* 0x000fe20000000000 */
[----:B------:R-:W-:Y:S02]  /*1630*/  IMAD.MOV.U32 R19, RZ, RZ, R4 ;  /* 0x000000ffff137224 */ /* 0x000fe400078e0004 */
[----:B------:R-:W-:Y:S02]  /*1640*/  IMAD.MOV.U32 R18, RZ, RZ, R5 ;  /* 0x000000ffff127224 */ /* 0x000fe400078e0005 */
[----:B---3--:R-:W-:Y:S01]  /*1650*/  IMAD.MOV.U32 R17, RZ, RZ, R6 ;  /* 0x000000ffff117224 */ /* 0x008fe200078e0006 */
[----:B------:R-:W-:Y:S01]  /*1660*/  HGMMA.64x16x16.F32.BF16 R208, gdesc[UR16], RZ, !UPT, gsb0 ;  /* 0x0020000010d079f0 */ /* 0x000fe2000c0018ff */
[----:B------:R-:W-:Y:S02]  /*1670*/  IMAD.MOV.U32 R15, RZ, RZ, R7 ;  /* 0x000000ffff0f7224 */ /* 0x000fe400078e0007 */
[----:B------:R-:W-:Y:S02]  /*1680*/  IMAD.MOV.U32 R14, RZ, RZ, R8 ;  /* 0x000000ffff0e7224 */ /* 0x000fe400078e0008 */
[----:B------:R-:W-:-:S02]  /*1690*/  IMAD.MOV.U32 R13, RZ, RZ, R9 ;  /* 0x000000ffff0d7224 */ /* 0x000fc400078e0009 */
[----:B------:R-:W-:Y:S02]  /*16a0*/  IMAD.MOV.U32 R12, RZ, RZ, R10 ;  /* 0x000000ffff0c7224 */ /* 0x000fe400078e000a */
[----:B------:R-:W-:Y:S02]  /*16b0*/  IMAD.MOV.U32 R232, RZ, RZ, R14 ;  /* 0x000000ffffe87224 */ /* 0x000fe400078e000e */
[----:B------:R-:W-:Y:S02]  /*16c0*/  IMAD.MOV.U32 R233, RZ, RZ, R13 ;  /* 0x000000ffffe97224 */ /* 0x000fe400078e000d */
[----:B------:R-:W-:Y:S02]  /*16d0*/  IMAD.MOV.U32 R234, RZ, RZ, R12 ;  /* 0x000000ffffea7224 */ /* 0x000fe400078e000c */
[----:B------:R-:W-:Y:S01]  /*16e0*/  IMAD.MOV.U32 R235, RZ, RZ, R11 ;  /* 0x000000ffffeb7224 */ /* 0x000fe200078e000b */
[----:B------:R-:W-:Y:S02]  /*16f0*/  WARPGROUP.DEPBAR.LE gsb0, 0x0 ;  /* 0x00008000000079c5 */ /* 0x000fe40000010000 */
[----:B------:R-:W-:-:S06]  /*1700*/  WARPGROUP.ARRIVE ;  /* 0x00000000000079c5 */ /* 0x000fcc0000000000 */
[----:B------:R-:W-:Y:S03]  /*1710*/  HGMMA.64x16x16.F32.BF16 R176, gdesc[UR12], RZ, !UPT, gsb0 ;  /* 0x002000000cb079f0 */ /* 0x000fe6000c0018ff */
[----:B------:R-:W-:Y:S02]  /*1720*/  WARPGROUP.DEPBAR.LE gsb0, 0x0 ;  /* 0x00008000000079c5 */ /* 0x000fe40000010000 */
[----:B------:R-:W-:-:S06]  /*1730*/  WARPGROUP.ARRIVE ;  /* 0x00000000000079c5 */ /* 0x000fcc0000000000 */
[----:B------:R-:W-:Y:S01]  /*1740*/  HGMMA.64x16x16.F32.BF16 R144, gdesc[UR8], RZ, !UPT, gsb0 ;  /* 0x00200000089079f0 */ /* 0x000fe2000c0018ff */
[----:B------:R-:W-:Y:S02]  /*1750*/  UIADD3 UR8, UR52, 0x200, URZ ;  /* 0x0000020034087890 */ /* 0x000fe4000fffe03f */
[----:B------:R-:W-:Y:S02]  /*1760*/  WARPGROUP.DEPBAR.LE gsb0, 0x0 ;  /* 0x00008000000079c5 */ /* 0x000fe40000010000 */
[----:B------:R-:W-:-:S06]  /*1770*/  WARPGROUP.ARRIVE ;  /* 0x00000000000079c5 */ /* 0x000fcc0000000000 */
[----:B------:R-:W-:Y:S03]  /*1780*/  HGMMA.64x16x16.F32.BF16 R112, gdesc[UR28], RZ, !UPT, gsb0 ;  /* 0x002000001c7079f0 */ /* 0x000fe6000c0018ff */
[----:B------:R-:W-:Y:S02]  /*1790*/  WARPGROUP.DEPBAR.LE gsb0, 0x0 ;  /* 0x00008000000079c5 */ /* 0x000fe40000010000 */
[----:B------:R-:W-:-:S06]  /*17a0*/  WARPGROUP.ARRIVE ;  /* 0x00000000000079c5 */ /* 0x000fcc0000000000 */
[----:B------:R-:W-:Y:S03]  /*17b0*/  HGMMA.64x16x16.F32.BF16 R80, gdesc[UR24], RZ, !UPT, gsb0 ;  /* 0x00200000185079f0 */ /* 0x000fe6000c0018ff */
[----:B------:R-:W-:Y:S02]  /*17c0*/  WARPGROUP.DEPBAR.LE gsb0, 0x0 ;  /* 0x00008000000079c5 */ /* 0x000fe40000010000 */
[----:B------:R-:W-:-:S06]  /*17d0*/  WARPGROUP.ARRIVE ;  /* 0x00000000000079c5 */ /* 0x000fcc0000000000 */
[----:B------:R-:W-:Y:S01]  /*17e0*/  HGMMA.64x16x16.F32.BF16 R48, gdesc[UR20], RZ, !UPT, gsb0 ;  /* 0x00200000143079f0 */ /* 0x000fe2000c0018ff */
[----:B------:R-:W-:Y:S01]  /*17f0*/  UMOV UR20, UR8 ;  /* 0x0000000800147c82 */ /* 0x000fe20008000000 */
[----:B------:R-:W-:Y:S01]  /*1800*/  UMOV UR21, 0x80000020 ;  /* 0x8000002000157882 */ /* 0x000fe20000000000 */
[----:B------:R-:W-:Y:S01]  /*1810*/  UMOV UR24, UR20 ;  /* 0x0000001400187c82 */ /* 0x000fe20008000000 */
        /* <DEDUP_REMOVED lines=11> */
[----:B------:R-:W-:-:S02]  /*18d0*/  WARPGROUP.DEPBAR.LE gsb0, 0x0 ;  /* 0x00008000000079c5 */ /* 0x000fc40000010000 */
[----:B------:R-:W-:-:S06]  /*18e0*/  WARPGROUP.ARRIVE ;  /* 0x00000000000079c5 */ /* 0x000fcc0000000000 */
[----:B------:R-:W-:Y:S01]  /*18f0*/  HGMMA.64x16x16.F32.BF16 R40, gdesc[UR20], RZ, !UPT, gsb0 ;  /* 0x00200000142879f0 */ /* 0x000fe2000c0018ff */
[----:B------:R-:W-:Y:S01]  /*1900*/  UIADD3 UR20, UR52, 0x600, URZ ;  /* 0x0000060034147890 */ /* 0x000fe2000fffe03f */
[----:B------:R-:W-:Y:S01]  /*1910*/  UMOV UR21, 0x80000020 ;  /* 0x8000002000157882 */ /* 0x000fe20000000000 */
[----:B------:R-:W-:Y:S02]  /*1920*/  WARPGROUP.DEPBAR.LE gsb0, 0x0 ;  /* 0x00008000000079c5 */ /* 0x000fe40000010000 */
[----:B------:R-:W-:-:S06]  /*1930*/  WARPGROUP.ARRIVE ;  /* 0x00000000000079c5 */ /* 0x000fcc0000000000 */
[----:B------:R-:W-:Y:S01]  /*1940*/  HGMMA.64x16x16.F32.BF16 R72, gdesc[UR24], RZ, !UPT, gsb0 ;  /* 0x00200000184879f0 */ /* 0x000fe2000c0018ff */
[----:B------:R-:W-:Y:S01]  /*1950*/  UMOV UR24, UR32 ;  /* 0x0000002000187c82 */ /* 0x000fe20008000000 */
[----:B------:R-:W-:Y:S01]  /*1960*/  UMOV UR25, UR33 ;  /* 0x0000002100197c82 */ /* 0x000fe20008000000 */
        /* <DEDUP_REMOVED lines=23> */
[----:B------:R-:W-:Y:S01]  /*1ae0*/  UIADD3 UR4, UR52, 0x2, URZ ;  /* 0x0000000234047890 */ /* 0x000fe2000fffe03f */
[----:B------:R-:W-:Y:S02]  /*1af0*/  UMOV UR5, 0x80000020 ;  /* 0x8000002000057882 */ /* 0x000fe40000000000 */
[----:B------:R-:W-:-:S04]  /*1b00*/  UMOV UR45, UR5 ;  /* 0x00000005002d7c82 */ /* 0x000fc80008000000 */
[----:B------:R-:W-:Y:S01]  /*1b10*/  UMOV UR44, UR4 ;  /* 0x00000004002c7c82 */ /* 0x000fe20008000000 */
[----:B------:R-:W-:Y:S02]  /*1b20*/  WARPGROUP.DEPBAR.LE gsb0, 0x0 ;  /* 0x00008000000079c5 */ /* 0x000fe40000010000 */
[----:B------:R-:W-:Y:S01]  /*1b30*/  WARPGROUP.ARRIVE ;  /* 0x00000000000079c5 */ /* 0x000fe20000000000 */
[----:B------:R-:W-:Y:S02]  /*1b40*/  IMAD.MOV.U32 R6, RZ, RZ, R24 ;  /* 0x000000ffff067224 */ /* 0x000fe400078e0018 */
[----:B------:R-:W-:Y:S02]  /*1b50*/  IMAD.MOV.U32 R5, RZ, RZ, R25 ;  /* 0x000000ffff057224 */ /* 0x000fe400078e0019 */
[----:B------:R-:W-:Y:S01]  /*1b60*/  IMAD.MOV.U32 R4, RZ, RZ, R26 ;  /* 0x000000ffff047224 */ /* 0x000fe200078e001a */
[----:B------:R-:W-:Y:S01]  /*1b70*/  HGMMA.64x16x16.F32.BF16 R224, gdesc[UR32], RZ, !UPT, gsb0 ;  /* 0x0020000020e079f0 */ /* 0x000fe2000c0018ff */
[----:B------:R-:W-:Y:S01]  /*1b80*/  UMOV UR34, UR22 ;  /* 0x0000001600227c82 */ /* 0x000fe20008000000 */
[----:B------:R-:W-:Y:S01]  /*1b90*/  UMOV UR35, UR23 ;  /* 0x0000001700237c82 */ /* 0x000fe20008000000 */
[----:B------:R-:W-:-:S02]  /*1ba0*/  IMAD.MOV.U32 R3, RZ, RZ, R27 ;  /* 0x000000ffff037224 */ /* 0x000fc400078e001b */
[----:B------:R-:W-:Y:S02]  /*1bb0*/  IMAD.MOV.U32 R10, RZ, RZ, R20 ;  /* 0x000000ffff0a7224 */ /* 0x000fe400078e0014 */
[----:B------:R-:W-:Y:S02]  /*1bc0*/  IMAD.MOV.U32 R9, RZ, RZ, R21 ;  /* 0x000000ffff097224 */ /* 0x000fe400078e0015 */
[----:B------:R-:W-:Y:S02]  /*1bd0*/  IMAD.MOV.U32 R8, RZ, RZ, R22 ;  /* 0x000000ffff087224 */ /* 0x000fe400078e0016 */
[----:B------:R-:W-:Y:S01]  /*1be0*/  IMAD.MOV.U32 R7, RZ, RZ, R23 ;  /* 0x000000ffff077224 */ /* 0x000fe200078e0017 */
[----:B------:R-:W-:Y:S02]  /*1bf0*/  WARPGROUP.DEPBAR.LE gsb0, 0x0 ;  /* 0x00008000000079c5 */ /* 0x000fe40000010000 */
[----:B------:R-:W-:Y:S01]  /*1c00*/  WARPGROUP.ARRIVE ;  /* 0x00000000000079c5 */ /* 0x000fe20000000000 */
[----:B------:R0:W-:Y:S04]  /*1c10*/  STL.64 [R1+0x88], R230 ;  /* 0x000088e601007387 */ /* 0x0001e80000100a00 */
[----:B------:R1:W-:Y:S01]  /*1c20*/  STL.64 [R1+0x80], R228 ;  /* 0x000080e401007387 */ /* 0x0003e20000100a00 */
[----:B------:R-:W-:Y:S01]  /*1c30*/  HGMMA.64x16x16.F32.BF16 R192, gdesc[UR16], RZ, !UPT, gsb0 ;  /* 0x0020000010c079f0 */ /* 0x000fe2000c0018ff */
[----:B------:R-:W-:Y:S01]  /*1c40*/  UMOV UR16, UR4 ;  /* 0x0000000400107c82 */ /* 0x000fe20008000000 */
[----:B------:R-:W-:Y:S01]  /*1c50*/  UMOV UR17, UR5 ;  /* 0x0000000500117c82 */ /* 0x000fe20008000000 */
[----:B0-----:R-:W-:-:S02]  /*1c60*/  IMAD.MOV.U32 R230, RZ, RZ, R17 ;  /* 0x000000ffffe67224 */ /* 0x001fc400078e0011 */
[----:B------:R-:W-:Y:S02]  /*1c70*/  IMAD.MOV.U32 R231, RZ, RZ, R15 ;  /* 0x000000ffffe77224 */ /* 0x000fe400078e000f */
[----:B-1----:R-:W-:Y:S02]  /*1c80*/  IMAD.MOV.U32 R228, RZ, RZ, R19 ;  /* 0x000000ffffe47224 */ /* 0x002fe400078e0013 */
[----:B------:R-:W-:Y:S01]  /*1c90*/  IMAD.MOV.U32 R229, RZ, RZ, R18 ;  /* 0x000000ffffe57224 */ /* 0x000fe200078e0012 */
        /* <DEDUP_REMOVED lines=25> */
[----:B------:R-:W-:Y:S01]  /*1e30*/  UMOV UR34, UR18 ;  /* 0x0000001200227c82 */ /* 0x000fe20008000000 */
[----:B------:R-:W-:Y:S01]  /*1e40*/  UMOV UR35, UR19 ;  /* 0x0000001300237c82 */ /* 0x000fe20008000000 */
[----:B------:R-:W-:Y:S01]  /*1e50*/  UMOV UR19, 0x80000020 ;  /* 0x8000002000137882 */ /* 0x000fe20000000000 */
        /* <DEDUP_REMOVED lines=11> */
[----:B------:R-:W-:Y:S01]  /*1f10*/  UIADD3 UR22, UR53, 0x2, URZ ;  /* 0x0000000235167890 */ /* 0x000fe2000fffe03f */
[----:B------:R-:W-:Y:S01]  /*1f20*/  UMOV UR20, UR4 ;  /* 0x0000000400147c82 */ /* 0x000fe20008000000 */
[----:B------:R-:W-:Y:S01]  /*1f30*/  UMOV UR21, UR5 ;  /* 0x0000000500157c82 */ /* 0x000fe20008000000 */
[----:B------:R-:W-:-:S04]  /*1f40*/  UMOV UR23, 0x80000020 ;  /* 0x8000002000177882 */ /* 0x000fc80000000000 */
[----:B------:R-:W-:Y:S01]  /*1f50*/  UMOV UR6, UR22 ;  /* 0x0000001600067c82 */ /* 0x000fe20008000000 */
[----:B------:R-:W-:Y:S02]  /*1f60*/  WARPGROUP.DEPBAR.LE gsb0, 0x0 ;  /* 0x00008000000079c5 */ /* 0x000fe40000010000 */
[----:B------:R-:W-:-:S06]  /*1f70*/  WARPGROUP.ARRIVE ;  /* 0x00000000000079c5 */ /* 0x000fcc0000000000 */
[----:B------:R-:W-:Y:S01]  /*1f80*/  HGMMA.64x16x16.F32.BF16 R88, gdesc[UR28], RZ, !UPT, gsb0 ;  /* 0x002000001c5879f0 */ /* 0x000fe2000c0018ff */
[----:B------:R-:W-:Y:S01]  /*1f90*/  UIADD3 UR30, UR53, 0x102, URZ ;  /* 0x00000102351e7890 */ /* 0x000fe2000fffe03f */
[----:B------:R-:W-:Y:S01]  /*1fa0*/  UMOV UR28, UR4 ;  /* 0x00000004001c7c82 */ /* 0x000fe20008000000 */
[----:B------:R-:W-:Y:S01]  /*1fb0*/  UMOV UR29, UR5 ;  /* 0x00000005001d7c82 */ /* 0x000fe20008000000 */
[----:B------:R-:W-:Y:S01]  /*1fc0*/  UMOV UR31, 0x80000020 ;  /* 0x80000020001f7882 */ /* 0x000fe20000000000 */
[----:B------:R-:W-:Y:S02]  /*1fd0*/  WARPGROUP.DEPBAR.LE gsb0, 0x0 ;  /* 0x00008000000079c5 */ /* 0x000fe40000010000 */
[----:B------:R-:W-:-:S06]  /*1fe0*/  WARPGROUP.ARRIVE ;  /* 0x00000000000079c5 */ /* 0x000fcc0000000000 */
[----:B------:R-:W-:Y:S01]  /*1ff0*/  HGMMA.64x16x16.F32.BF16 R120, gdesc[UR8], RZ, !UPT, gsb0 ;  /* 0x00200000087879f0 */ /* 0x000fe2000c0018ff */
[----:B------:R-:W-:Y:S02]  /*2000*/  UIADD3 UR8, UR53, 0x42, URZ ;  /* 0x0000004235087890 */ /* 0x000fe4000fffe03f */
[----:B------:R-:W-:Y:S02]  /*2010*/  UIADD3 UR9, UR53, 0x82, URZ ;  /* 0x0000008235097890 */ /* 0x000fe4000fffe03f */
[----:B------:R-:W-:Y:S01]  /*2020*/  UIADD3 UR10, UR53, 0x142, URZ ;  /* 0x00000142350a7890 */ /* 0x000fe2000fffe03f */
[----:B------:R-:W-:Y:S02]  /*2030*/  UMOV UR11, 0x80000020 ;  /* 0x80000020000b7882 */ /* 0x000fe40000000000 */
        /* <DEDUP_REMOVED lines=19> */
[----:B------:R-:W-:Y:S03]  /*2170*/  HGMMA.64x16x16.F32.BF16 R228, gdesc[UR4], R228, gsb0 ;  /* 0x0020000004e479f0 */ /* 0x000fe600080018e4 */
[----:B------:R-:W-:Y:S02]  /*2180*/  WARPGROUP.DEPBAR.LE gsb0, 0x0 ;  /* 0x00008000000079c5 */ /* 0x000fe40000010000 */
[----:B------:R-:W-:Y:S01]  /*2190*/  WARPGROUP.ARRIVE ;  /* 0x00000000000079c5 */ /* 0x000fe20000000000 */
[----:B------:R0:W-:Y:S04]  /*21a0*/  STL.64 [R1+0x20], R228 ;  /* 0x000020e401007387 */ /* 0x0001e80000100a00 */
[----:B------:R1:W-:Y:S01]  /*21b0*/  STL.64 [R1+0x28], R230 ;  /* 0x000028e601007387 */ /* 0x0003e20000100a00 */
[----:B------:R-:W-:Y:S01]  /*21c0*/  HGMMA.64x16x16.F32.BF16 R208, gdesc[UR16], R208, gsb0 ;  /* 0x0020000010d079f0 */ /* 0x000fe200080018d0 */
[----:B------:R-:W-:-:S02]  /*21d0*/  UIADD3 UR16, UR52, 0x202, URZ ;  /* 0x0000020234107890 */ /* 0x000fc4000fffe03f */
[----:B------:R2:W-:Y:S04]  /*21e0*/  STL.64 [R1+0x30], R232 ;  /* 0x000030e801007387 */ /* 0x0005e80000100a00 */
[----:B------:R3:W-:Y:S01]  /*21f0*/  STL.64 [R1+0x38], R234 ;  /* 0x000038ea01007387 */ /* 0x0007e20000100a00 */
[----:B0-----:R-:W-:Y:S02]  /*2200*/  IMAD.MOV.U32 R228, RZ, RZ, R10 ;  /* 0x000000ffffe47224 */ /* 0x001fe400078e000a */
[----:B------:R-:W-:Y:S02]  /*2210*/  IMAD.MOV.U32 R229, RZ, RZ, R9 ;  /* 0x000000ffffe57224 */ /* 0x000fe400078e0009 */
[----:B-1----:R-:W-:Y:S02]  /*2220*/  IMAD.MOV.U32 R230, RZ, RZ, R8 ;  /* 0x000000ffffe67224 */ /* 0x002fe400078e0008 */
[----:B------:R-:W-:-:S02]  /*2230*/  IMAD.MOV.U32 R231, RZ, RZ, R7 ;  /* 0x000000ffffe77224 */ /* 0x000fc400078e0007 */
[----:B--2---:R-:W-:Y:S02]  /*2240*/  IMAD.MOV.U32 R232, RZ, RZ, R6 ;  /* 0x000000ffffe87224 */ /* 0x004fe400078e0006 */
[----:B------:R-:W-:Y:S02]  /*2250*/  IMAD.MOV.U32 R233, RZ, RZ, R5 ;  /* 0x000000ffffe97224 */ /* 0x000fe400078e0005 */
[----:B---3--:R-:W-:Y:S02]  /*2260*/  IMAD.MOV.U32 R234, RZ, RZ, R4 ;  /* 0x000000ffffea7224 */ /* 0x008fe400078e0004 */
[----:B------:R-:W-:Y:S01]  /*2270*/  IMAD.MOV.U32 R235, RZ, RZ, R3 ;  /* 0x000000ffffeb7224 */ /* 0x000fe200078e0003 */
[----:B------:R-:W-:Y:S02]  /*2280*/  WARPGROUP.DEPBAR.LE gsb0, 0x0 ;  /* 0x00008000000079c5 */ /* 0x000fe40000010000 */
[----:B------:R-:W-:-:S06]  /*2290*/  WARPGROUP.ARRIVE ;  /* 0x00000000000079c5 */ /* 0x000fcc0000000000 */
[----:B------:R-:W-:Y:S03]  /*22a0*/  HGMMA.64x16x16.F32.BF16 R176, gdesc[UR20], R176, gsb0 ;  /* 0x0020000014b079f0 */ /* 0x000fe600080018b0 */
        /* <DEDUP_REMOVED lines=11> */
[----:B------:R-:W-:Y:S01]  /*2360*/  HGMMA.64x16x16.F32.BF16 R48, gdesc[UR12], R48, gsb0 ;  /* 0x002000000c3079f0 */ /* 0x000fe20008001830 */
        /* <DEDUP_REMOVED lines=16> */
[----:B------:R-:W-:Y:S03]  /*2470*/  HGMMA.64x16x16.F32.BF16 R40, gdesc[UR12], R40, gsb0 ;  /* 0x002000000c2879f0 */ /* 0x000fe60008001828 */
[----:B------:R-:W-:Y:S02]  /*2480*/  WARPGROUP.DEPBAR.LE gsb0, 0x0 ;  /* 0x00008000000079c5 */ /* 0x000fe40000010000 */
[----:B------:R-:W-:-:S06]  /*2490*/  WARPGROUP.ARRIVE ;  /* 0x00000000000079c5 */ /* 0x000fcc0000000000 */
[----:B------:R-:W-:Y:S01]  /*24a0*/  HGMMA.64x16x16.F32.BF16 R72, gdesc[UR8], R72, gsb0 ;  /* 0x00200000084879f0 */ /* 0x000fe20008001848 */
[----:B------:R-:W-:Y:S02]  /*24b0*/  UIADD3 UR8, UR52, 0x402, URZ ;  /* 0x0000040234087890 */ /* 0x000fe4000fffe03f */
        /* <DEDUP_REMOVED lines=16> */
[----:B------:R-:W-:Y:S04]  /*25c0*/  STL.64 [R1], R228 ;  /* 0x000000e401007387 */ /* 0x000fe80000100a00 */
[----:B------:R0:W-:Y:S04]  /*25d0*/  STL.64 [R1+0x8], R230 ;  /* 0x000008e601007387 */ /* 0x0001e80000100a00 */
[----:B------:R1:W-:Y:S04]  /*25e0*/  STL.64 [R1+0x10], R232 ;  /* 0x000010e801007387 */ /* 0x0003e80000100a00 */
[----:B------:R1:W-:Y:S04]  /*25f0*/  STL.64 [R1+0x18], R234 ;  /* 0x000018ea01007387 */ /* 0x0003e80000100a00 */
[----:B0-----:R-:W2:Y:S04]  /*2600*/  LDL.LU.64 R230, [R1+0x88] ;  /* 0x0000880001e67983 */ /* 0x001ea80000300a00 */
[----:B------:R-:W2:Y:S01]  /*2610*/  LDL.LU.64 R228, [R1+0x80] ;  /* 0x0000800001e47983 */ /* 0x000ea20000300a00 */
        /* <DEDUP_REMOVED lines=14> */
[----:B------:R-:W-:Y:S01]  /*2700*/  UIADD3 UR52, UR52, 0x602, URZ ;  /* 0x0000060234347890 */ /* 0x000fe2000fffe03f */
[----:B--2---:R-:W-:-:S06]  /*2710*/  WARPGROUP.ARRIVE ;  /* 0x00000000000079c5 */ /* 0x004fcc0000000000 */
        /* <DEDUP_REMOVED lines=55> */
[----:B-1----:R-:W-:Y:S05]  /*2a90*/  @!P1 BRA `(.L_x_18) ;  /* 0x0000001800809947 */ /* 0x002fea0003800000 */
[----:B------:R-:W-:Y:S01]  /*2aa0*/  UIADD3 UR33, UR37, 0x1, URZ ;  /* 0x0000000125217890 */ /* 0x000fe2000fffe03f */
[----:B------:R-:W-:Y:S01]  /*2ab0*/  IMAD.MOV.U32 R3, RZ, RZ, R0 ;  /* 0x000000ffff037224 */ /* 0x000fe200078e0000 */
[----:B------:R-:W-:Y:S02]  /*2ac0*/  UMOV UR32, UR37 ;  /* 0x0000002500207c82 */ /* 0x000fe40008000000 */
[----:B------:R-:W-:-:S04]  /*2ad0*/  UISETP.NE.AND UP0, UPT, UR33, 0x5, UPT ;  /* 0x000000052100788c */ /* 0x000fc8000bf05270 */
[----:B------:R-:W-:Y:S02]  /*2ae0*/  USEL UR4, URZ, 0x1, UP0 ;  /* 0x000000013f047887 */ /* 0x000fe40008000000 */
[----:B------:R-:W-:Y:S02]  /*2af0*/  USEL UR33, UR33, URZ, UP0 ;  /* 0x0000003f21217287 */ /* 0x000fe40008000000 */
[----:B------:R-:W-:-:S06]  /*2b00*/  ULOP3.LUT UR4, UR36, UR4, URZ, 0x3c, !UPT ;  /* 0x0000000424047292 */ /* 0x000fcc000f8e3c3f */
[----:B------:R-:W-:-:S07]  /*2b10*/  IMAD.U32 R6, RZ, RZ, UR4 ;  /* 0x00000004ff067e24 */ /* 0x000fce000f8e00ff */
.L_x_25:
[----:B------:R-:W-:Y:S05]  /*2b20*/  @!P0 BRA `(.L_x_19) ;  /* 0x0000000000048947 */ /* 0x000fea0003800000 */
[----:B------:R-:W-:Y:S01]  /*2b30*/  BPT.TRAP 0x1 ;  /* 0x000000040000795c */ /* 0x000fe20000300000 */
.L_x_19:
[----:B------:R-:W-:Y:S01]  /*2b40*/  ULEA UR4, UR33, UR40, 0x3 ;  /* 0x0000002821047291 */ /* 0x000fe2000f8e183f */
[----:B------:R-:W-:-:S08]  /*2b50*/  SHF.L.U32 R4, R6, 0x1f, RZ ;  /* 0x0000001f06047819 */ /* 0x000fd000000006ff */
[----:B------:R0:W1:Y:S01]  /*2b60*/  SYNCS.PHASECHK.TRANS64.TRYWAIT P1, [UR4], R4 ;  /* 0x00000004ff0075a7 */ /* 0x0000620008020144 */
[----:B------:R-:W-:Y:S05]  /*2b70*/  @!P0 BRA `(.L_x_20) ;  /* 0x0000000000048947 */ /* 0x000fea0003800000 */
[----:B------:R-:W-:Y:S01]  /*2b80*/  BPT.TRAP 0x1 ;  /* 0x000000040000795c */ /* 0x000fe20000300000 */
.L_x_20:
[----:B-1----:R-:W-:Y:S05]  /*2b90*/  @P1 BRA `(.L_x_21) ;  /* 0x0000000000081947 */ /* 0x002fea0003800000 */
[----:B------:R-:W1:Y:S02]  /*2ba0*/  SYNCS.PHASECHK.TRANS64.TRYWAIT P1, [UR4], R4 ;  /* 0x00000004ff0075a7 */ /* 0x000e640008020144 */
[----:B-1----:R-:W-:Y:S05]  /*2bb0*/  @!P1 BRA `(.L_x_22) ;  /* 0x00000128008c9947 */ /* 0x002fea0003800000 */
.L_x_21:
[----:B------:R-:W-:Y:S04]  /*2bc0*/  STL.64 [R1+0xa8], R222 ;  /* 0x0000a8de01007387 */ /* 0x000fe80000100a00 */
[----:B------:R-:W-:Y:S04]  /*2bd0*/  STL.64 [R1+0xa0], R220 ;  /* 0x0000a0dc01007387 */ /* 0x000fe80000100a00 */
[----:B------:R-:W-:Y:S04]  /*2be0*/  STL.64 [R1+0x98], R218 ;  /* 0x000098da01007387 */ /* 0x000fe80000100a00 */
[----:B------:R2:W-:Y:S04]  /*2bf0*/  STL.64 [R1+0x90], R216 ;  /* 0x000090d801007387 */ /* 0x0005e80000100a00 */
[----:B--2---:R-:W2:Y:S04]  /*2c00*/  LDL.LU.64 R216, [R1+0x20] ;  /* 0x0000200001d87983 */ /* 0x004ea80000300a00 */
[----:B------:R-:W2:Y:S04]  /*2c10*/  LDL.LU.64 R218, [R1+0x28] ;  /* 0x0000280001da7983 */ /* 0x000ea80000300a00 */
[----:B------:R-:W2:Y:S04]  /*2c20*/  LDL.LU.64 R220, [R1+0x30] ;  /* 0x0000300001dc7983 */ /* 0x000ea80000300a00 */
[----:B------:R-:W2:Y:S01]  /*2c30*/  LDL.LU.64 R222, [R1+0x38] ;  /* 0x0000380001de7983 */ /* 0x000ea20000300a00 */
[----:B------:R-:W-:-:S02]  /*2c40*/  ULEA UR34, UR33, UR48, 0xb ;  /* 0x0000003021227291 */ /* 0x000fc4000f8e583f */
[----:B------:R-:W-:Y:S01]  /*2c50*/  UIMAD UR35, UR33, 0x1c0, UR49 ;  /* 0x000001c0212378a4 */ /* 0x000fe2000f8e0231 */
[----:B------:R-:W-:Y:S01]  /*2c60*/  UMOV UR5, 0x80000020 ;  /* 0x8000002000057882 */ /* 0x000fe20000000000 */
[----:B------:R-:W-:Y:S02]  /*2c70*/  UMOV UR7, 0x80000020 ;  /* 0x8000002000077882 */ /* 0x000fe40000000000 */
[----:B------:R-:W-:Y:S01]  /*2c80*/  UIADD3 UR10, UR35, 0x40, URZ ;  /* 0x00000040230a7890 */ /* 0x000fe2000fffe03f */
[----:B------:R-:W-:Y:S02]  /*2c90*/  UMOV UR4, UR34 ;  /* 0x0000002200047c82 */ /* 0x000fe40008000000 */
[----:B------:R-:W-:Y:S01]  /*2ca0*/  UMOV UR6, UR35 ;  /* 0x0000002300067c82 */ /* 0x000fe20008000000 */
        /* <DEDUP_REMOVED lines=15> */
[----:B--2---:R-:W-:-:S06]  /*2da0*/  WARPGROUP.ARRIVE ;  /* 0x00000000000079c5 */ /* 0x004fcc0000000000 */
[----:B------:R-:W-:Y:S03]  /*2db0*/  HGMMA.64x16x16.F32.BF16 R216, gdesc[UR4], R216, gsb0 ;  /* 0x0020000004d879f0 */ /* 0x000fe600080018d8 */
[----:B------:R-:W-:Y:S02]  /*2dc0*/  WARPGROUP.DEPBAR.LE gsb0, 0x0 ;  /* 0x00008000000079c5 */ /* 0x000fe40000010000 */
[----:B------:R-:W-:Y:S01]  /*2dd0*/  WARPGROUP.ARRIVE ;  /* 0x00000000000079c5 */ /* 0x000fe20000000000 */
[----:B------:R-:W-:Y:S01]  /*2de0*/  UIADD3 UR26, UR35, 0x140, URZ ;  /* 0x00000140231a7890 */ /* 0x000fe2000fffe03f */
[----:B------:R-:W-:Y:S01]  /*2df0*/  IMAD.MOV.U32 R21, RZ, RZ, R216 ;  /* 0x000000ffff157224 */ /* 0x000fe200078e00d8 */
[----:B------:R-:W-:Y:S01]  /*2e00*/  UMOV UR24, UR4 ;  /* 0x0000000400187c82 */ /* 0x000fe20008000000 */
[----:B------:R-:W-:Y:S01]  /*2e10*/  UMOV UR25, UR5 ;  /* 0x0000000500197c82 */ /* 0x000fe20008000000 */
[----:B------:R-:W-:Y:S01]  /*2e20*/  UMOV UR27, 0x80000020 ;  /* 0x80000020001b7882 */ /* 0x000fe20000000000 */
[----:B------:R-:W-:Y:S01]  /*2e30*/  HGMMA.64x16x16.F32.BF16 R208, gdesc[UR8], R208, gsb0 ;  /* 0x0020000008d079f0 */ /* 0x000fe200080018d0 */
[----:B------:R-:W-:Y:S01]  /*2e40*/  UIADD3 UR30, UR35, 0x180, URZ ;  /* 0x00000180231e7890 */ /* 0x000fe2000fffe03f */
[----:B------:R-:W-:Y:S01]  /*2e50*/  IMAD.MOV.U32 R20, RZ, RZ, R217 ;  /* 0x000000ffff147224 */ /* 0x000fe200078e00d9 */
[----:B------:R-:W-:Y:S01]  /*2e60*/  UMOV UR28, UR4 ;  /* 0x00000004001c7c82 */ /* 0x000fe20008000000 */
[----:B------:R-:W-:Y:S01]  /*2e70*/  UMOV UR29, UR5 ;  /* 0x00000005001d7c82 */ /* 0x000fe20008000000 */
[----:B------:R-:W-:Y:S01]  /*2e80*/  UMOV UR31, 0x80000020 ;  /* 0x80000020001f7882 */ /* 0x000fe20000000000 */
[----:B------:R-:W-:Y:S01]  /*2e90*/  UIADD3 UR8, UR34, 0x200, URZ ;  /* 0x0000020022087890 */ /* 0x000fe2000fffe03f */
[----:B------:R-:W-:Y:S01]  /*2ea0*/  IMAD.MOV.U32 R19, RZ, RZ, R218 ;  /* 0x000000ffff137224 */ /* 0x000fe200078e00da */
[----:B------:R-:W2:Y:S01]  /*2eb0*/  LDL.LU.64 R216, [R1] ;  /* 0x0000000001d87983 */ /* 0x000ea20000300a00 */
[----:B------:R-:W-:-:S02]  /*2ec0*/  IMAD.MOV.U32 R18, RZ, RZ, R219 ;  /* 0x000000ffff127224 */ /* 0x000fc400078e00db */
[----:B------:R-:W-:Y:S01]  /*2ed0*/  IMAD.MOV.U32 R17, RZ, RZ, R220 ;  /* 0x000000ffff117224 */ /* 0x000fe200078e00dc */
[----:B------:R-:W2:Y:S01]  /*2ee0*/  LDL.LU.64 R218, [R1+0x8] ;  /* 0x0000080001da7983 */ /* 0x000ea20000300a00 */
[----:B------:R-:W-:Y:S02]  /*2ef0*/  IMAD.MOV.U32 R15, RZ, RZ, R221 ;  /* 0x000000ffff0f7224 */ /* 0x000fe400078e00dd */
[----:B------:R-:W-:Y:S01]  /*2f00*/  IMAD.MOV.U32 R14, RZ, RZ, R222 ;  /* 0x000000ffff0e7224 */ /* 0x000fe200078e00de */
[----:B------:R-:W2:Y:S01]  /*2f10*/  LDL.LU.64 R220, [R1+0x10] ;  /* 0x0000100001dc7983 */ /* 0x000ea20000300a00 */
[----:B------:R-:W-:-:S03]  /*2f20*/  IMAD.MOV.U32 R13, RZ, RZ, R223 ;  /* 0x000000ffff0d7224 */ /* 0x000fc600078e00df */
[----:B------:R-:W2:Y:S01]  /*2f30*/  LDL.LU.64 R222, [R1+0x18] ;  /* 0x0000180001de7983 */ /* 0x000ea20000300a00 */
        /* <DEDUP_REMOVED lines=17> */
[----:B------:R-:W-:Y:S02]  /*3050*/  WARPGROUP.DEPBAR.LE gsb0, 0x0 ;  /* 0x00008000000079c5 */ /* 0x000fe40000010000 */
[----:B------:R-:W-:-:S06]  /*3060*/  WARPGROUP.ARRIVE ;  /* 0x00000000000079c5 */ /* 0x000fcc0000000000 */
[----:B------:R-:W-:Y:S01]  /*3070*/  HGMMA.64x16x16.F32.BF16 R40, gdesc[UR28], R40, gsb0 ;  /* 0x002000001c2879f0 */ /* 0x000fe20008001828 */
[----:B------:R-:W-:Y:S01]  /*3080*/  UMOV UR24, UR28 ;  /* 0x0000001c00187c82 */ /* 0x000fe20008000000 */
[----:B------:R-:W-:Y:S01]  /*3090*/  UMOV UR25, UR29 ;  /* 0x0000001d00197c82 */ /* 0x000fe20008000000 */
        /* <DEDUP_REMOVED lines=26> */
[----:B--2---:R-:W-:-:S06]  /*3240*/  WARPGROUP.ARRIVE ;  /* 0x00000000000079c5 */ /* 0x004fcc0000000000 */
[----:B------:R-:W-:Y:S01]  /*3250*/  HGMMA.64x16x16.F32.BF16 R216, gdesc[UR4], R216, gsb0 ;  /* 0x0020000004d879f0 */ /* 0x000fe200080018d8 */
[----:B------:R-:W-:Y:S01]  /*3260*/  UIADD3 UR12, UR34, 0x400, URZ ;  /* 0x00000400220c7890 */ /* 0x000fe2000fffe03f */
[----:B------:R-:W-:-:S06]  /*3270*/  UMOV UR5, 0x80000020 ;  /* 0x8000002000057882 */ /* 0x000fcc0000000000 */
        /* <DEDUP_REMOVED lines=34> */
[----:B------:R-:W-:Y:S01]  /*34a0*/  UIADD3 UR8, UR34, 0x600, URZ ;  /* 0x0000060022087890 */ /* 0x000fe2000fffe03f */
[----:B------:R-:W-:-:S06]  /*34b0*/  UMOV UR29, 0x80000020 ;  /* 0x80000020001d7882 */ /* 0x000fcc0000000000 */
[----:B------:R-:W-:Y:S01]  /*34c0*/  UMOV UR28, UR8 ;  /* 0x00000008001c7c82 */ /* 0x000fe20008000000 */
[----:B------:R-:W-:Y:S02]  /*34d0*/  WARPGROUP.DEPBAR.LE gsb0, 0x0 ;  /* 0x00008000000079c5 */ /* 0x000fe40000010000 */
[----:B------:R-:W-:-:S06]  /*34e0*/  WARPGROUP.ARRIVE ;  /* 0x00000000000079c5 */ /* 0x000fcc0000000000 */
[----:B------:R-:W-:Y:S01]  /*34f0*/  HGMMA.64x16x16.F32.BF16 R24, gdesc[UR28], R24, gsb0 ;  /* 0x002000001c1879f0 */ /* 0x000fe20008001818 */
[----:B-1----:R-:W-:Y:S02]  /*3500*/  IMAD.MOV.U32 R5, RZ, RZ, R222 ;  /* 0x000000ffff057224 */ /* 0x002fe400078e00de */
[----:B0-----:R-:W-:Y:S02]  /*3510*/  IMAD.MOV.U32 R4, RZ, RZ, R223 ;  /* 0x000000ffff047224 */ /* 0x001fe400078e00df */
[----:B------:R-:W-:Y:S01]  /*3520*/  IMAD.MOV.U32 R8, RZ, RZ, R220 ;  /* 0x000000ffff087224 */ /* 0x000fe200078e00dc */
[----:B------:R-:W2:Y:S01]  /*3530*/  LDL.LU.64 R222, [R1+0xa8] ;  /* 0x0000a80001de7983 */ /* 0x000ea20000300a00 */
[----:B------:R-:W-:Y:S02]  /*3540*/  IMAD.MOV.U32 R7, RZ, RZ, R221 ;  /* 0x000000ffff077224 */ /* 0x000fe400078e00dd */
[----:B------:R-:W-:Y:S01]  /*3550*/  IMAD.MOV.U32 R10, RZ, RZ, R218 ;  /* 0x000000ffff0a7224 */ /* 0x000fe200078e00da */
[----:B------:R-:W2:Y:S01]  /*3560*/  LDL.LU.64 R220, [R1+0xa0] ;  /* 0x0000a00001dc7983 */ /* 0x000ea20000300a00 */
[----:B------:R-:W-:-:S02]  /*3570*/  IMAD.MOV.U32 R9, RZ, RZ, R219 ;  /* 0x000000ffff097224 */ /* 0x000fc400078e00db */
[----:B------:R-:W-:Y:S01]  /*3580*/  IMAD.MOV.U32 R12, RZ, RZ, R216 ;  /* 0x000000ffff0c7224 */ /* 0x000fe200078e00d8 */
[----:B------:R-:W2:Y:S01]  /*3590*/  LDL.LU.64 R218, [R1+0x98] ;  /* 0x0000980001da7983 */ /* 0x000ea20000300a00 */
[----:B------:R-:W-:-:S03]  /*35a0*/  IMAD.MOV.U32 R11, RZ, RZ, R217 ;  /* 0x000000ffff0b7224 */ /* 0x000fc600078e00d9 */
[----:B------:R-:W2:Y:S01]  /*35b0*/  LDL.LU.64 R216, [R1+0x90] ;  /* 0x0000900001d87983 */ /* 0x000ea20000300a00 */
        /* <DEDUP_REMOVED lines=30> */
[----:B------:R0:W-:Y:S01]  /*37a0*/  STL.64 [R1+0x88], R230 ;  /* 0x000088e601007387 */ /* 0x0001e20000100a00 */
[----:B------:R-:W-:Y:S02]  /*37b0*/  IMAD.MOV.U32 R232, RZ, RZ, R17 ;  /* 0x000000ffffe87224 */ /* 0x000fe400078e0011 */
[----:B------:R-:W-:Y:S01]  /*37c0*/  IMAD.MOV.U32 R233, RZ, RZ, R15 ;  /* 0x000000ffffe97224 */ /* 0x000fe200078e000f */
[----:B------:R1:W-:Y:S01]  /*37d0*/  STL.64 [R1+0x80], R228 ;  /* 0x000080e401007387 */ /* 0x0003e20000100a00 */
[----:B------:R-:W-:Y:S02]  /*37e0*/  IMAD.MOV.U32 R234, RZ, RZ, R14 ;  /* 0x000000ffffea7224 */ /* 0x000fe400078e000e */
[----:B------:R-:W-:Y:S01]  /*37f0*/  IMAD.MOV.U32 R235, RZ, RZ, R13 ;  /* 0x000000ffffeb7224 */ /* 0x000fe200078e000d */
[----:B------:R-:W-:Y:S01]  /*3800*/  UIADD3 UR4, UR34, 0x2, URZ ;  /* 0x0000000222047890 */ /* 0x000fe2000fffe03f */
[----:B0-----:R-:W-:-:S02]  /*3810*/  IMAD.MOV.U32 R230, RZ, RZ, R19 ;  /* 0x000000ffffe67224 */ /* 0x001fc400078e0013 */
[----:B------:R-:W-:Y:S02]  /*3820*/  IMAD.MOV.U32 R231, RZ, RZ, R18 ;  /* 0x000000ffffe77224 */ /* 0x000fe400078e0012 */
[----:B-1----:R-:W-:Y:S02]  /*3830*/  IMAD.MOV.U32 R228, RZ, RZ, R21 ;  /* 0x000000ffffe47224 */ /* 0x002fe400078e0015 */
[----:B------:R-:W-:Y:S01]  /*3840*/  IMAD.MOV.U32 R229, RZ, RZ, R20 ;  /* 0x000000ffffe57224 */ /* 0x000fe200078e0014 */
[----:B------:R-:W-:Y:S01]  /*3850*/  UIADD3 UR12, UR35, 0x2, URZ ;  /* 0x00000002230c7890 */ /* 0x000fe2000fffe03f */
[----:B------:R-:W-:Y:S01]  /*3860*/  UMOV UR5, 0x80000020 ;  /* 0x8000002000057882 */ /* 0x000fe20000000000 */
[----:B------:R-:W-:-:S05]  /*3870*/  UMOV UR7, 0x80000020 ;  /* 0x8000002000077882 */ /* 0x000fca0000000000 */
[----:B------:R-:W-:Y:S01]  /*3880*/  UMOV UR6, UR12 ;  /* 0x0000000c00067c82 */ /* 0x000fe20008000000 */
[----:B------:R-:W-:Y:S02]  /*3890*/  WARPGROUP.DEPBAR.LE gsb0, 0x0 ;  /* 0x00008000000079c5 */ /* 0x000fe40000010000 */
[----:B------:R-:W-:-:S06]  /*38a0*/  WARPGROUP.ARRIVE ;  /* 0x00000000000079c5 */ /* 0x000fcc0000000000 */
[----:B------:R-:W-:Y:S01]  /*38b0*/  HGMMA.64x16x16.F32.BF16 R228, gdesc[UR4], R228, gsb0 ;  /* 0x0020000004e479f0 */ /* 0x000fe200080018e4 */
[----:B------:R-:W-:Y:S01]  /*38c0*/  UIADD3 UR10, UR35, 0x42, URZ ;  /* 0x00000042230a7890 */ /* 0x000fe2000fffe03f */
[----:B------:R-:W-:Y:S01]  /*38d0*/  UMOV UR8, UR4 ;  /* 0x0000000400087c82 */ /* 0x000fe20008000000 */
[----:B------:R-:W-:Y:S01]  /*38e0*/  UMOV UR9, UR5 ;  /* 0x0000000500097c82 */ /* 0x000fe20008000000 */
[----:B------:R-:W-:Y:S01]  /*38f0*/  UMOV UR11, 0x80000020 ;  /* 0x80000020000b7882 */ /* 0x000fe20000000000 */
        /* <DEDUP_REMOVED lines=69> */
[----:B------:R0:W-:Y:S04]  /*3d50*/  STL.64 [R1+0x20], R228 ;  /* 0x000020e401007387 */ /* 0x0001e80000100a00 */
[----:B------:R1:W-:Y:S04]  /*3d60*/  STL.64 [R1+0x28], R230 ;  /* 0x000028e601007387 */ /* 0x0003e80000100a00 */
[----:B------:R2:W-:Y:S04]  /*3d70*/  STL.64 [R1+0x30], R232 ;  /* 0x000030e801007387 */ /* 0x0005e80000100a00 */
[----:B------:R3:W-:Y:S01]  /*3d80*/  STL.64 [R1+0x38], R234 ;  /* 0x000038ea01007387 */ /* 0x0007e20000100a00 */
[----:B0-----:R-:W-:-:S02]  /*3d90*/  IMAD.MOV.U32 R228, RZ, RZ, R12 ;  /* 0x000000ffffe47224 */ /* 0x001fc400078e000c */
[----:B------:R-:W-:Y:S02]  /*3da0*/  IMAD.MOV.U32 R229, RZ, RZ, R11 ;  /* 0x000000ffffe57224 */ /* 0x000fe400078e000b */
[----:B-1----:R-:W-:Y:S02]  /*3db0*/  IMAD.MOV.U32 R230, RZ, RZ, R10 ;  /* 0x000000ffffe67224 */ /* 0x002fe400078e000a */
[----:B------:R-:W-:Y:S02]  /*3dc0*/  IMAD.MOV.U32 R231, RZ, RZ, R9 ;  /* 0x000000ffffe77224 */ /* 0x000fe400078e0009 */
[----:B--2---:R-:W-:Y:S02]  /*3dd0*/  IMAD.MOV.U32 R232, RZ, RZ, R8 ;  /* 0x000000ffffe87224 */ /* 0x004fe400078e0008 */
[----:B------:R-:W-:Y:S02]  /*3de0*/  IMAD.MOV.U32 R233, RZ, RZ, R7 ;  /* 0x000000ffffe97224 */ /* 0x000fe400078e0007 */
[----:B---3--:R-:W-:-:S02]  /*3df0*/  IMAD.MOV.U32 R234, RZ, RZ, R5 ;  /* 0x000000ffffea7224 */ /* 0x008fc400078e0005 */
[----:B------:R-:W-:Y:S01]  /*3e00*/  IMAD.MOV.U32 R235, RZ, RZ, R4 ;  /* 0x000000ffffeb7224 */ /* 0x000fe200078e0004 */
[----:B------:R-:W-:Y:S01]  /*3e10*/  UMOV UR4, UR28 ;  /* 0x0000001c00047c82 */ /* 0x000fe20008000000 */
[----:B------:R-:W-:Y:S01]  /*3e20*/  UMOV UR5, UR29 ;  /* 0x0000001d00057c82 */ /* 0x000fe20008000000 */
[----:B------:R-:W-:-:S03]  /*3e30*/  WARPGROUP.DEPBAR.LE gsb0, 0x0 ;  /* 0x00008000000079c5 */ /* 0x000fc60000010000 */
        /* <DEDUP_REMOVED lines=9> */
[----:B------:R-:W-:Y:S01]  /*3ed0*/  UIADD3 UR12, UR34, 0x402, URZ ;  /* 0x00000402220c7890 */ /* 0x000fe2000fffe03f */
[----:B------:R-:W-:-:S06]  /*3ee0*/  UMOV UR5, 0x80000020 ;  /* 0x8000002000057882 */ /* 0x000fcc0000000000 */
        /* <DEDUP_REMOVED lines=68> */
[----:B------:R-:W-:Y:S03]  /*4330*/  HGMMA.64x16x16.F32.BF16 R216, gdesc[UR4], R216, gsb0 ;  /* 0x0020000004d879f0 */ /* 0x000fe600080018d8 */
[----:B------:R-:W-:Y:S02]  /*4340*/  WARPGROUP.DEPBAR.LE gsb0, 0x0 ;  /* 0x00008000000079c5 */ /* 0x000fe40000010000 */
[----:B-1----:R-:W-:Y:S05]  /*4350*/  @!P0 BRA `(.L_x_23) ;  /* 0x0000000000048947 */ /* 0x002fea0003800000 */
[----:B------:R-:W-:Y:S01]  /*4360*/  BPT.TRAP 0x1 ;  /* 0x000000040000795c */ /* 0x000fe20000300000 */
.L_x_23:
[----:B------:R-:W-:Y:S02]  /*4370*/  UISETP.GT.U32.AND UP0, UPT, UR38, 0x1, UPT ;  /* 0x000000012600788c */ /* 0x000fe4000bf04070 */
[----:B------:R-:W-:-:S04]  /*4380*/  ULEA UR4, UR32, UR40, 0x3 ;  /* 0x0000002820047291 */ /* 0x000fc8000f8e183f */
[----:B------:R-:W-:Y:S01]  /*4390*/  UIADD3 UR4, UR4, 0x28, URZ ;  /* 0x0000002804047890 */ /* 0x000fe2000fffe03f */
[----:B------:R-:W-:-:S03]  /*43a0*/  PLOP3.LUT P1, PT, PT, PT, UP0, 0x80, 0x0 ;  /* 0x000000000000781c */ /* 0x000fc60003f2f008 */
[----:B------:R-:W-:-:S09]  /*43b0*/  UPRMT UR4, URZ, 0x654, UR4 ;  /* 0x000006543f047896 */ /* 0x000fd20008000004 */
[----:B------:R-:W-:Y:S01]  /*43c0*/  SYNCS.ARRIVE.TRANS64.RED.A1T0 RZ, [UR4], RZ ;  /* 0x000000ffffff79a7 */ /* 0x000fe20008100404 */
[----:B------:R-:W-:Y:S05]  /*43d0*/  @P1 BRA `(.L_x_24) ;  /* 0x0000000000041947 */ /* 0x000fea0003800000 */
[----:B------:R-:W-:Y:S01]  /*43e0*/  BPT.TRAP 0x1 ;  /* 0x000000040000795c */ /* 0x000fe20000300000 */
.L_x_24:
[----:B------:R-:W-:Y:S01]  /*43f0*/  UIADD3 UR33, UR33, 0x1, URZ ;  /* 0x0000000121217890 */ /* 0x000fe2000fffe03f */
[C---:B------:R-:W-:Y:S01]  /*4400*/  ISETP.GT.AND P1, PT, R3.reuse, 0x1, PT ;  /* 0x000000010300780c */ /* 0x040fe20003f24270 */
[----:B------:R-:W-:Y:S01]  /*4410*/  UIADD3 UR32, UR32, 0x1, URZ ;  /* 0x0000000120207890 */ /* 0x000fe2000fffe03f */
[----:B------:R-:W-:Y:S01]  /*4420*/  VIADD R3, R3, 0xffffffff ;  /* 0xffffffff03037836 */ /* 0x000fe20000000000 */
[----:B------:R-:W-:Y:S02]  /*4430*/  UISETP.NE.AND UP0, UPT, UR33, 0x5, UPT ;  /* 0x000000052100788c */ /* 0x000fe4000bf05270 */
[----:B------:R-:W-:Y:S02]  /*4440*/  UISETP.NE.AND UP1, UPT, UR32, 0x5, UPT ;  /* 0x000000052000788c */ /* 0x000fe4000bf25270 */
[----:B------:R-:W-:Y:S02]  /*4450*/  USEL UR4, URZ, 0x1, UP0 ;  /* 0x000000013f047887 */ /* 0x000fe40008000000 */
[----:B------:R-:W-:-:S02]  /*4460*/  USEL UR33, UR33, URZ, UP0 ;  /* 0x0000003f21217287 */ /* 0x000fc40008000000 */
[----:B------:R-:W-:Y:S02]  /*4470*/  USEL UR32, UR32, URZ, UP1 ;  /* 0x0000003f20207287 */ /* 0x000fe40008800000 */
[----:B------:R-:W-:Y:S01]  /*4480*/  LOP3.LUT R6, R6, UR4, RZ, 0x3c, !PT ;  /* 0x0000000406067c12 */ /* 0x000fe2000f8e3cff */
[----:B------:R-:W-:Y:S09]  /*4490*/  @P1 BRA `(.L_x_25) ;  /* 0xffffffe400a01947 */ /* 0x000ff2000383ffff */
.L_x_18:
[----:B------:R-:W0:Y:S02]  /*44a0*/  LDC R3, c[0x0][0x28c] ;  /* 0x0000a300ff037b82 */ /* 0x000e240000000800 */
[----:B0-----:R-:W-:-:S13]  /*44b0*/  ISETP.GE.AND P1, PT, R3, 0x1, PT ;  /* 0x000000010300780c */ /* 0x001fda0003f26270 */
[----:B------:R-:W-:Y:S05]  /*44c0*/  @!P1 BRA `(.L_x_26) ;  /* 0x0000000000389947 */ /* 0x000fea0003800000 */
[----:B------:R-:W-:Y:S05]  /*44d0*/  @!P0 BRA `(.L_x_27) ;  /* 0x0000000000048947 */ /* 0x000fea0003800000 */
[----:B------:R-:W-:Y:S01]  /*44e0*/  BPT.TRAP 0x1 ;  /* 0x000000040000795c */ /* 0x000fe20000300000 */
.L_x_27:
[----:B------:R-:W-:Y:S01]  /*44f0*/  VIADD R0, R0, UR37 ;  /* 0x0000002500007c36 */ /* 0x000fe20008000000 */
[----:B------:R-:W-:-:S03]  /*4500*/  UISETP.GT.U32.AND UP0, UPT, UR38, 0x1, UPT ;  /* 0x000000012600788c */ /* 0x000fc6000bf04070 */
[----:B------:R-:W-:-:S03]  /*4510*/  IMAD.WIDE.U32 R4, R0, -0x33333333, RZ ;  /* 0xcccccccd00047825 */ /* 0x000fc600078e00ff */
[----:B------:R-:W-:Y:S02]  /*4520*/  PLOP3.LUT P0, PT, PT, PT, UP0, 0x80, 0x0 ;  /* 0x000000000000781c */ /* 0x000fe40003f0f008 */
[----:B------:R-:W-:-:S05]  /*4530*/  SHF.R.U32.HI R5, RZ, 0x2, R5 ;  /* 0x00000002ff057819 */ /* 0x000fca0000011605 */
[----:B------:R-:W-:-:S05]  /*4540*/  IMAD R0, R5, -0x5, R0 ;  /* 0xfffffffb05007824 */ /* 0x000fca00078e0200 */
[----:B------:R-:W-:-:S05]  /*4550*/  LEA R0, R0, UR40, 0x3 ;  /* 0x0000002800007c11 */ /* 0x000fca000f8e18ff */
[----:B------:R-:W-:-:S05]  /*4560*/  VIADD R0, R0, 0x28 ;  /* 0x0000002800007836 */ /* 0x000fca0000000000 */
[----:B------:R-:W-:-:S04]  /*4570*/  PRMT R0, RZ, 0x654, R0 ;  /* 0x00000654ff007816 */ /* 0x000fc80000000000 */
[----:B------:R0:W-:Y:S01]  /*4580*/  SYNCS.ARRIVE.TRANS64.RED.A1T0 RZ, [R0+URZ], RZ ;  /* 0x000000ff00ff79a7 */ /* 0x0001e2000810043f */
[----:B------:R-:W-:Y:S05]  /*4590*/  @P0 BRA `(.L_x_26) ;  /* 0x0000000000040947 */ /* 0x000fea0003800000 */
[----:B------:R-:W-:Y:S01]  /*45a0*/  BPT.TRAP 0x1 ;  /* 0x000000040000795c */ /* 0x000fe20000300000 */
.L_x_26:
[----:B0-----:R-:W0:Y:S01]  /*45b0*/  S2R R0, SR_TID.X ;  /* 0x0000000000007919 */ /* 0x001e220000002100 */
[----:B------:R-:W-:Y:S02]  /*45c0*/  UIMAD UR42, UR42, 0x70, URZ ;  /* 0x000000702a2a78a4 */ /* 0x000fe4000f8e023f */
[----:B------:R-:W-:Y:S01]  /*45d0*/  USHF.R.S32.HI UR10, URZ, 0x1f, UR41 ;  /* 0x0000001f3f0a7899 */ /* 0x000fe20008011429 */
[----:B------:R-:W1:Y:S01]  /*45e0*/  S2R R6, SR_TID.X ;  /* 0x0000000000067919 */ /* 0x000e620000002100 */
[----:B------:R-:W-:Y:S01]  /*45f0*/  ULDC.64 UR8, c[0x0][0x5d0] ;  /* 0x0001740000087ab9 */ /* 0x000fe20000000a00 */
[----:B------:R-:W-:Y:S01]  /*4600*/  UIMAD.WIDE UR6, UR43, 0x200, URZ ;  /* 0x000002002b0678a5 */ /* 0x000fe2000f8e023f */
[----:B------:R-:W-:Y:S01]  /*4610*/  IMAD.U32 R237, RZ, RZ, UR42 ;  /* 0x0000002affed7e24 */ /* 0x000fe2000f8e00ff */
[----:B------:R-:W-:Y:S02]  /*4620*/  UIMAD UR4, UR10, UR8, URZ ;  /* 0x000000080a0472a4 */ /* 0x000fe4000f8e023f */
[----:B------:R-:W-:Y:S01]  /*4630*/  IMAD.U32 R5, RZ, RZ, UR8 ;  /* 0x00000008ff057e24 */ /* 0x000fe2000f8e00ff */
[----:B------:R-:W-:-:S02]  /*4640*/  USHF.L.U32 UR43, UR43, 0x9, URZ ;  /* 0x000000092b2b7899 */ /* 0x000fc4000800063f */
[----:B------:R-:W-:Y:S01]  /*4650*/  UIMAD UR4, UR41, UR9, UR4 ;  /* 0x00000009290472a4 */ /* 0x000fe2000f8e0204 */
[----:B------:R-:W-:Y:S01]  /*4660*/  ULDC UR8, c[0x0][0x284] ;  /* 0x0000a10000087ab9 */ /* 0x000fe20000000800 */
[----:B------:R-:W-:Y:S02]  /*4670*/  UIADD3 UR37, UR39, UR37, URZ ;  /* 0x0000002527257290 */ /* 0x000fe4000fffe03f */
[----:B------:R-:W-:Y:S02]  /*4680*/  UISETP.GE.U32.AND UP2, UPT, UR39, 0x5, UPT ;  /* 0x000000052700788c */ /* 0x000fe4000bf46070 */
[----:B------:R-:W-:-:S04]  /*4690*/  UISETP.GT.U32.AND UP1, UPT, UR37, 0x4, UPT ;  /* 0x000000042500788c */ /* 0x000fc8000bf24070 */
[----:B------:R-:W-:Y:S01]  /*46a0*/  UISETP.LT.U32.AND UP1, UPT, UR39, 0x5, UP1 ;  /* 0x000000052700788c */ /* 0x000fe20008f21070 */
[----:B0-----:R-:W-:-:S04]  /*46b0*/  SHF.R.U32.HI R3, RZ, 0x7, R0 ;  /* 0x00000007ff037819 */ /* 0x001fc80000011600 */
[----:B------:R-:W-:Y:S01]  /*46c0*/  LOP3.LUT R3, R3, 0x1, RZ, 0xc0, !PT ;  /* 0x0000000103037812 */ /* 0x000fe200078ec0ff */
[C---:B-1----:R-:W-:Y:S01]  /*46d0*/  IMAD.SHL.U32 R236, R6.reuse, 0x2, RZ ;  /* 0x0000000206ec7824 */ /* 0x042fe200078e00ff */
[----:B------:R-:W-:Y:S02]  /*46e0*/  SHF.R.U32.HI R0, RZ, 0x2, R6 ;  /* 0x00000002ff007819 */ /* 0x000fe40000011606 */
[----:B------:R-:W-:Y:S01]  /*46f0*/  LOP3.LUT R4, R6, 0x60, RZ, 0xc0, !PT ;  /* 0x0000006006047812 */ /* 0x000fe200078ec0ff */
[----:B------:R-:W-:Y:S01]  /*4700*/  IMAD.SHL.U32 R17, R3, 0x40, RZ ;  /* 0x0000004003117824 */ /* 0x000fe200078e00ff */
[----:B------:R-:W-:Y:S02]  /*4710*/  LOP3.LUT R0, R0, 0x7, RZ, 0xc0, !PT ;  /* 0x0000000700007812 */ /* 0x000fe400078ec0ff */
[----:B------:R-:W-:Y:S02]  /*4720*/  LOP3.LUT R236, R237, 0x6, R236, 0xf8, !PT ;  /* 0x00000006edec7812 */ /* 0x000fe400078ef8ec */
[----:B------:R-:W-:-:S02]  /*4730*/  SHF.R.U32.HI R4, RZ, 0x1, R4 ;  /* 0x00000001ff047819 */ /* 0x000fc40000011604 */
[----:B------:R-:W-:Y:S02]  /*4740*/  LOP3.LUT R17, R17, 0x40, R0, 0xe2, !PT ;  /* 0x0000004011117812 */ /* 0x000fe400078ee200 */
[----:B------:R-:W-:Y:S02]  /*4750*/  SHF.R.S32.HI R237, RZ, 0x1f, R236 ;  /* 0x0000001fffed7819 */ /* 0x000fe400000114ec */
[----:B------:R-:W-:Y:S02]  /*4760*/  IADD3 R0, RZ, -R4, -R0 ;  /* 0x80000004ff007210 */ /* 0x000fe40007ffe800 */
[----:B------:R-:W-:Y:S01]  /*4770*/  LOP3.LUT R17, R17, UR6, R4, 0xfe, !PT ;  /* 0x0000000611117c12 */ /* 0x000fe2000f8efe04 */
[----:B------:R-:W-:-:S04]  /*4780*/  IMAD.WIDE.U32 R4, R5, UR41, R236 ;  /* 0x0000002905047c25 */ /* 0x000fc8000f8e00ec */
[----:B------:R-:W-:Y:S01]  /*4790*/  VIADD R5, R5, UR4 ;  /* 0x0000000405057c36 */ /* 0x000fe20008000000 */
[----:B------:R-:W-:Y:S01]  /*47a0*/  ULDC UR4, c[0x0][0x288] ;  /* 0x0000a20000047ab9 */ /* 0x000fe20000000800 */
[----:B------:R-:W-:Y:S01]  /*47b0*/  IMAD R3, R3, -0x40, R0 ;  /* 0xffffffc003037824 */ /* 0x000fe200078e0200 */
[----:B------:R-:W-:Y:S01]  /*47c0*/  UISETP.GE.AND UP0, UPT, UR42, UR4, UPT ;  /* 0x000000042a00728c */ /* 0x000fe2000bf06270 */
[----:B------:R-:W-:-:S03]  /*47d0*/  IMAD.U32 R0, RZ, RZ, UR8 ;  /* 0x00000008ff007e24 */ /* 0x000fc6000f8e00ff */
[----:B------:R-:W-:Y:S02]  /*47e0*/  UISETP.GE.OR UP0, UPT, UR43, UR8, UP0 ;  /* 0x000000082b00728c */ /* 0x000fe40008706670 */
[----:B------:R-:W-:Y:S01]  /*47f0*/  IADD3 R3, R0, -UR43, R3 ;  /* 0x8000002b00037c10 */ /* 0x000fe2000fffe003 */
[----:B------:R-:W-:Y:S01]  /*4800*/  USEL UR8, URZ, 0x1, !UP1 ;  /* 0x000000013f087887 */ /* 0x000fe2000c800000 */
[----:B------:R-:W-:Y:S01]  /*4810*/  LOP3.LUT R0, R6, 0x3, RZ, 0xc0, !PT ;  /* 0x0000000306007812 */ /* 0x000fe200078ec0ff */
[----:B------:R-:W-:Y:S01]  /*4820*/  IMAD.MOV.U32 R6, RZ, RZ, -0x2 ;  /* 0xfffffffeff067424 */ /* 0x000fe200078e00ff */
[----:B------:R-:W-:Y:S01]  /*4830*/  PLOP3.LUT P0, PT, PT, PT, UP0, 0x80, 0x0 ;  /* 0x000000000000781c */ /* 0x000fe20003f0f008 */
[----:B------:R-:W-:Y:S02]  /*4840*/  ULOP3.LUT UR36, UR36, UR8, URZ, 0x3c, !UPT ;  /* 0x0000000824247292 */ /* 0x000fe4000f8e3c3f */
[----:B------:R-:W-:Y:S01]  /*4850*/  IMAD R0, R0, R6, UR4 ;  /* 0x0000000400007e24 */ /* 0x000fe2000f8e0206 */
[----:B------:R-:W-:Y:S01]  /*4860*/  UIMAD.WIDE.U32 UR4, UR37, -0x33333333, URZ ;  /* 0xcccccccd250478a5 */ /* 0x000fe2000f8e003f */
[----:B------:R-:W-:-:S02]  /*4870*/  UMOV UR43, 0xffffffff ;  /* 0xffffffff002b7882 */ /* 0x000fc40000000000 */
[----:B------:R-:W-:Y:S01]  /*4880*/  VIADD R0, R0, -UR42 ;  /* 0x8000002a00007c36 */ /* 0x000fe20008000000 */
[----:B------:R-:W-:-:S04]  /*4890*/  USHF.R.U32.HI UR4, URZ, 0x2, UR5 ;  /* 0x000000023f047899 */ /* 0x000fc80008011605 */
[----:B------:R-:W-:Y:S02]  /*48a0*/  UIMAD UR37, UR4, -0x5, UR37 ;  /* 0xfffffffb042578a4 */ /* 0x000fe4000f8e0225 */
[----:B------:R-:W-:Y:S01]  /*48b0*/  @UP2 ULOP3.LUT UR36, UR36, 0x1, UR4, 0x78, !UPT ;  /* 0x0000000124242892 */ /* 0x000fe2000f8e7804 */
[----:B------:R-:W-:Y:S11]  /*48c0*/  @P0 BRA `(.L_x_28) ;  /* 0x000000ec00700947 */ /* 0x000ff60003800000 */
[----:B-----5:R-:W-:Y:S01]  /*48d0*/  FSETP.NEU.AND P2, PT, R16, RZ, PT ;  /* 0x000000ff1000720b */ /* 0x020fe20003f4d000 */
[----:B------:R-:W-:Y:S01]  /*48e0*/  ULDC.64 UR8, c[0x0][0x5c8] ;  /* 0x0001720000087ab9 */ /* 0x000fe20000000a00 */
[----:B------:R-:W-:Y:S01]  /*48f0*/  ISETP.GT.AND P0, PT, R0, RZ, PT ;  /* 0x000000ff0000720c */ /* 0x000fe20003f04270 */
[----:B------:R-:W-:Y:S01]  /*4900*/  UIMAD UR4, UR7, UR8, URZ ;  /* 0x00000008070472a4 */ /* 0x000fe2000f8e023f */
[----:B------:R-:W-:Y:S01]  /*4910*/  IMAD.U32 R6, RZ, RZ, UR9 ;  /* 0x00000009ff067e24 */ /* 0x000fe2000f8e00ff */
[----:B------:R-:W-:Y:S01]  /*4920*/  BSSY B0, `(.L_x_28) ;  /* 0x0000ed6000007945 */ /* 0x000fe20003800000 */
[----:B------:R-:W-:Y:S01]  /*4930*/  IMAD.WIDE.U32 R4, R17, UR8, R4 ;  /* 0x0000000811047c25 */ /* 0x000fe2000f8e0004 */
[----:B------:R-:W-:-:S03]  /*4940*/  ISETP.GT.AND P1, PT, R3, RZ, P0 ;  /* 0x000000ff0300720c */ /* 0x000fc60000724270 */
[----:B------:R-:W-:-:S04]  /*4950*/  IMAD R6, R17, R6, UR4 ;  /* 0x0000000411067e24 */ /* 0x000fc8000f8e0206 */
[----:B------:R-:W-:Y:S01]  /*4960*/  IMAD.IADD R10, R5, 0x1, R6 ;  /* 0x00000001050a7824 */ /* 0x000fe200078e0206 */
[----:B------:R-:W-:Y:S06]  /*4970*/  @!P2 BRA `(.L_x_29) ;  /* 0x000000ac00aca947 */ /* 0x000fec0003800000 */
[----:B------:R-:W0:Y:S01]  /*4980*/  LDC.64 R6, c[0x0][0x5b0] ;  /* 0x00016c00ff067b82 */ /* 0x000e220000000a00 */
[----:B------:R-:W2:Y:S07]  /*4990*/  LDL.LU R13, [R1+0x20] ;  /* 0x00002000010d7983 */ /* 0x000eae0000300800 */
[----:B------:R-:W1:Y:S08]  /*49a0*/  LDC.64 R8, c[0x0][0x5b8] ;  /* 0x00016e00ff087b82 */ /* 0x000e700000000a00 */
[----:B------:R-:W3:Y:S01]  /*49b0*/  LDC.64 R20, c[0x0][0x5a8] ;  /* 0x00016a00ff147b82 */ /* 0x000ee20000000a00 */
[----:B0-----:R-:W-:Y:S01]  /*49c0*/  IMAD.MOV.U32 R12, RZ, RZ, R6 ;  /* 0x000000ffff0c7224 */ /* 0x001fe200078e0006 */
[----:B------:R0:W-:Y:S01]  /*49d0*/  STL.64 [R1+0x40], R6 ;  /* 0x0000400601007387 */ /* 0x0001e20000100a00 */
[----:B------:R-:W-:-:S03]  /*49e0*/  IMAD.MOV.U32 R23, RZ, RZ, R7 ;  /* 0x000000ffff177224 */ /* 0x000fc600078e0007 */
[----:B------:R-:W-:Y:S01]  /*49f0*/  R2UR UR4, R12 ;  /* 0x000000000c0472ca */ /* 0x000fe200000e0000 */
[----:B-1----:R-:W-:Y:S01]  /*4a00*/  IMAD.MOV.U32 R18, RZ, RZ, R8 ;  /* 0x000000ffff127224 */ /* 0x002fe200078e0008 */
[----:B------:R-:W-:Y:S03]  /*4a10*/  STL [R1+0x58], R8 ;  /* 0x0000580801007387 */ /* 0x000fe60000100800 */
[----:B------:R-:W-:Y:S02]  /*4a20*/  IMAD R5, R18, UR10, RZ ;  /* 0x0000000a12057c24 */ /* 0x000fe4000f8e02ff */
[----:B0-----:R-:W-:-:S04]  /*4a30*/  IMAD.MOV.U32 R6, RZ, RZ, R9 ;  /* 0x000000ffff067224 */ /* 0x001fc800078e0009 */
[----:B------:R-:W-:Y:S02]  /*4a40*/  IMAD R22, R6, UR41, R5 ;  /* 0x0000002906167c24 */ /* 0x000fe4000f8e0205 */
[----:B------:R-:W-:Y:S01]  /*4a50*/  UIMAD UR4, UR7, UR4, URZ ;  /* 0x00000004070472a4 */ /* 0x000fe2000f8e023f */
[----:B------:R-:W-:Y:S02]  /*4a60*/  IMAD.WIDE.U32 R6, R18, UR41, R236 ;  /* 0x0000002912067c25 */ /* 0x000fe4000f8e00ec */
[----:B------:R-:W-:Y:S02]  /*4a70*/  STL [R1+0x5c], R22 ;  /* 0x00005c1601007387 */ /* 0x000fe40000100800 */
[----:B------:R-:W-:Y:S02]  /*4a80*/  IMAD.IADD R233, R7, 0x1, R22 ;  /* 0x0000000107e97824 */ /* 0x000fe400078e0216 */
[----:B------:R-:W-:Y:S01]  /*4a90*/  IMAD.MOV.U32 R232, RZ, RZ, R6 ;  /* 0x000000ffffe87224 */ /* 0x000fe200078e0006 */
[----:B------:R0:W-:Y:S01]  /*4aa0*/  STL.64 [R1+0x50], R6 ;  /* 0x0000500601007387 */ /* 0x0001e20000100a00 */
[----:B------:R-:W-:Y:S01]  /*4ab0*/  IMAD R11, R17, R23, UR4 ;  /* 0x00000004110b7e24 */ /* 0x000fe2000f8e0217 */
[----:B------:R-:W-:-:S02]  /*4ac0*/  ULDC.64 UR4, c[0x0][0x5c0] ;  /* 0x0001700000047ab9 */ /* 0x000fc40000000a00 */
[----:B------:R1:W-:Y:S01]  /*4ad0*/  STL.64 [R1+0x48], R232 ;  /* 0x000048e801007387 */ /* 0x0003e20000100a00 */
[----:B------:R-:W-:-:S03]  /*4ae0*/  ISETP.GT.AND P3, PT, R0, 0x1, PT ;  /* 0x000000010000780c */ /* 0x000fc60003f64270 */
[----:B------:R1:W-:Y:S01]  /*4af0*/  STL [R1+0x60], R11 ;  /* 0x0000600b01007387 */ /* 0x0003e20000100800 */
[----:B0-----:R-:W-:-:S04]  /*4b00*/  IMAD.WIDE.U32 R6, R17, R12, R232 ;  /* 0x0000000c11067225 */ /* 0x001fc800078e00e8 */
[----:B------:R-:W-:Y:S01]  /*4b10*/  IMAD.IADD R5, R7, 0x1, R11 ;  /* 0x0000000107057824 */ /* 0x000fe200078e020b */
[----:B---3--:R-:W-:-:S04]  /*4b20*/  LEA R8, P2, R6, R20, 0x1 ;  /* 0x0000001406087211 */ /* 0x008fc800078408ff */
[----:B------:R-:W-:-:S05]  /*4b30*/  LEA.HI.X R9, R6, R21, R5, 0x1, P2 ;  /* 0x0000001506097211 */ /* 0x000fca00010f0c05 */
[----:B------:R0:W3:Y:S01]  /*4b40*/  @P1 LDG.E.LTC128B.U16 R14, desc[UR50][R8.64] ;  /* 0x00000032080e1981 */ /* 0x0000e2000c1e1520 */
[----:B------:R-:W-:Y:S01]  /*4b50*/  LEA R6, P2, R4, UR4, 0x1 ;  /* 0x0000000404067c11 */ /* 0x000fe2000f8408ff */
[----:B------:R-:W-:Y:S01]  /*4b60*/  BSSY B1, `(.L_x_30) ;  /* 0x0000013000017945 */ /* 0x000fe20003800000 */
[C---:B------:R-:W-:Y:S01]  /*4b70*/  SHF.L.U64.HI R235, R12.reuse, 0x3, R23 ;  /* 0x000000030ceb7819 */ /* 0x040fe20000010217 */
[----:B------:R-:W-:Y:S01]  /*4b80*/  IMAD.SHL.U32 R234, R12, 0x8, RZ ;  /* 0x000000080cea7824 */ /* 0x000fe200078e00ff */
[----:B------:R-:W-:Y:S02]  /*4b90*/  LEA.HI.X R7, R4, UR5, R10, 0x1, P2 ;  /* 0x0000000504077c11 */ /* 0x000fe400090f0c0a */
[----:B------:R-:W-:Y:S01]  /*4ba0*/  ISETP.GT.AND P2, PT, R3, RZ, P3 ;  /* 0x000000ff0300720c */ /* 0x000fe20001f44270 */
[----:B0-----:R-:W-:-:S04]  /*4bb0*/  IMAD.WIDE.U32 R8, R17, R12, R236 ;  /* 0x0000000c11087225 */ /* 0x001fc800078e00ec */
[----:B------:R-:W-:Y:S02]  /*4bc0*/  IMAD.IADD R9, R11, 0x1, R9 ;  /* 0x000000010b097824 */ /* 0x000fe400078e0209 */
[----:B------:R-:W-:-:S04]  /*4bd0*/  IMAD.WIDE.U32 R8, R18, UR41, R8 ;  /* 0x0000002912087c25 */ /* 0x000fc8000f8e0008 */
[----:B------:R-:W-:Y:S01]  /*4be0*/  IMAD.IADD R9, R22, 0x1, R9 ;  /* 0x0000000116097824 */ /* 0x000fe200078e0209 */
[----:B------:R-:W-:Y:S01]  /*4bf0*/  LEA R4, P4, R8, R20, 0x1 ;  /* 0x0000001408047211 */ /* 0x000fe200078808ff */
[----:B---3--:R-:W-:-:S04]  /*4c00*/  IMAD.U32 R5, R14, 0x10000, RZ ;  /* 0x000100000e057824 */ /* 0x008fc800078e00ff */
[----:B------:R-:W-:-:S04]  /*4c10*/  FMUL R5, R5, R16 ;  /* 0x0000001005057220 */ /* 0x000fc80000400000 */
[----:B--2---:R-:W-:-:S05]  /*4c20*/  FFMA R5, R13, R2, R5 ;  /* 0x000000020d057223 */ /* 0x004fca0000000005 */
[----:B------:R-:W-:-:S04]  /*4c30*/  F2FP.BF16.F32.PACK_AB R5, RZ, R5 ;  /* 0x00000005ff05723e */ /* 0x000fc800000010ff */
[----:B------:R-:W-:Y:S02]  /*4c40*/  PRMT R10, R5, 0x7610, R10 ;  /* 0x00007610050a7816 */ /* 0x000fe4000000000a */
[----:B------:R-:W-:-:S03]  /*4c50*/  LEA.HI.X R5, R8, R21, R9, 0x1, P4 ;  /* 0x0000001508057211 */ /* 0x000fc600020f0c09 */
[----:B------:R1:W-:Y:S01]  /*4c60*/  @P1 STG.E.U16 desc[UR50][R6.64], R10 ;  /* 0x0000000a06001986 */ /* 0x0003e2000c101532 */
[----:B------:R-:W-:Y:S05]  /*4c70*/  @!P2 BRA `(.L_x_31) ;  /* 0x000000000004a947 */ /* 0x000fea0003800000 */
[----:B------:R0:W5:Y:S02]  /*4c80*/  LDG.E.LTC128B.U16 R14, desc[UR50][R4.64+0x2] ;  /* 0x00000232040e7981 */ /* 0x000164000c1e1520 */
.L_x_31:
[----:B------:R-:W-:Y:S05]  /*4c90*/  BSYNC B1 ;  /* 0x0000000000017941 */ /* 0x000fea0003800000 */
.L_x_30:
[----:B------:R0:W-:Y:S04]  /*4ca0*/  STL.64 [R1+0x80], R4 ;  /* 0x0000800401007387 */ /* 0x0001e80000100a00 */
[----:B-1----:R-:W2:Y:S04]  /*4cb0*/  LDL R10, [R1+0x24] ;  /* 0x00002400010a7983 */ /* 0x002ea80000100800 */
[----:B0-----:R-:W3:Y:S01]  /*4cc0*/  LDL.64 R4, [R1+0x50] ;  /* 0x0000500001047983 */ /* 0x001ee20000100a00 */
[----:B------:R-:W-:-:S04]  /*4cd0*/  IMAD.WIDE.U32 R12, R17, R12, R234 ;  /* 0x0000000c110c7225 */ /* 0x000fc800078e00ea */
[----:B-----5:R-:W-:Y:S01]  /*4ce0*/  IMAD.U32 R8, R14, 0x10000, RZ ;  /* 0x000100000e087824 */ /* 0x020fe200078e00ff */
[----:B------:R-:W-:Y:S01]  /*4cf0*/  ISETP.GT.AND P1, PT, R3, 0x8, P0 ;  /* 0x000000080300780c */ /* 0x000fe20000724270 */
[----:B------:R-:W-:Y:S01]  /*4d00*/  IMAD.IADD R15, R11, 0x1, R13 ;  /* 0x000000010b0f7824 */ /* 0x000fe200078e020d */
[----:B------:R-:W4:Y:S01]  /*4d10*/  LDL.LU R19, [R1+0x28] ;  /* 0x0000280001137983 */ /* 0x000f220000300800 */
[----:B------:R-:W-:-:S04]  /*4d20*/  FMUL R8, R8, R16 ;  /* 0x0000001008087220 */ /* 0x000fc80000400000 */
[----:B--2---:R-:W-:Y:S01]  /*4d30*/  FFMA R10, R10, R2, R8 ;  /* 0x000000020a0a7223 */ /* 0x004fe20000000008 */
[----:B---3--:R-:W-:-:S04]  /*4d40*/  IADD3 R9, P4, R4, R12, RZ ;  /* 0x0000000c04097210 */ /* 0x008fc80007f9e0ff */
[----:B------:R-:W-:Y:S01]  /*4d50*/  F2FP.BF16.F32.PACK_AB R10, RZ, R10 ;  /* 0x0000000aff0a723e */ /* 0x000fe200000010ff */
[----:B------:R-:W5:Y:S01]  /*4d60*/  LDL.LU.64 R4, [R1+0x80] ;  /* 0x0000800001047983 */ /* 0x000f620000300a00 */
[----:B------:R-:W-:Y:S01]  /*4d70*/  IMAD.X R11, R15, 0x1, R233, P4 ;  /* 0x000000010f0b7824 */ /* 0x000fe200020e06e9 */
[----:B------:R-:W-:-:S04]  /*4d80*/  LEA R8, P4, R9, R20, 0x1 ;  /* 0x0000001409087211 */ /* 0x000fc800078808ff */
[----:B------:R-:W-:Y:S01]  /*4d90*/  LEA.HI.X R9, R9, R21, R11, 0x1, P4 ;  /* 0x0000001509097211 */ /* 0x000fe200020f0c0b */
[----:B------:R0:W-:Y:S04]  /*4da0*/  @P2 STG.E.U16 desc[UR50][R6.64+0x2], R10 ;  /* 0x0000020a06002986 */ /* 0x0001e8000c101532 */
[----:B------:R1:W2:Y:S01]  /*4db0*/  @P1 LDG.E.LTC128B.U16 R14, desc[UR50][R8.64] ;  /* 0x00000032080e1981 */ /* 0x0002a2000c1e1520 */
[----:B0-----:R-:W-:-:S05]  /*4dc0*/  IADD3 R10, P2, R236, R12, RZ ;  /* 0x0000000cec0a7210 */ /* 0x001fca0007f5e0ff */
[----:B------:R-:W-:Y:S02]  /*4dd0*/  IMAD.X R11, R237, 0x1, R15, P2 ;  /* 0x00000001ed0b7824 */ /* 0x000fe400010e060f */
[----:B------:R-:W-:-:S04]  /*4de0*/  IMAD.WIDE.U32 R10, R18, UR41, R10 ;  /* 0x00000029120a7c25 */ /* 0x000fc8000f8e000a */
[----:B-1----:R-:W-:Y:S01]  /*4df0*/  IMAD.IADD R9, R22, 0x1, R11 ;  /* 0x0000000116097824 */ /* 0x002fe200078e020b */
[----:B------:R-:W-:Y:S01]  /*4e00*/  ISETP.GT.AND P5, PT, R3, 0x8, P3 ;  /* 0x000000080300780c */ /* 0x000fe20001fa4270 */
[----:B------:R-:W-:Y:S01]  /*4e10*/  BSSY B1, `(.L_x_32) ;  /* 0x0000013000017945 */ /* 0x000fe20003800000 */
[----:B--2---:R-:W-:-:S04]  /*4e20*/  IMAD.U32 R8, R14, 0x10000, RZ ;  /* 0x000100000e087824 */ /* 0x004fc800078e00ff */
[----:B------:R-:W-:Y:S01]  /*4e30*/  FMUL R18, R8, R16 ;  /* 0x0000001008127220 */ /* 0x000fe20000400000 */
[----:B------:R-:W-:-:S04]  /*4e40*/  LEA R8, P2, R10, R20, 0x1 ;  /* 0x000000140a087211 */ /* 0x000fc800078408ff */
[----:B------:R-:W-:Y:S01]  /*4e50*/  LEA.HI.X R9, R10, R21, R9, 0x1, P2 ;  /* 0x000000150a097211 */ /* 0x000fe200010f0c09 */
[----:B------:R-:W-:Y:S02]  /*4e60*/  IMAD.U32 R10, RZ, RZ, UR8 ;  /* 0x00000008ff0a7e24 */ /* 0x000fe4000f8e00ff */
[----:B----4-:R-:W-:Y:S01]  /*4e70*/  FFMA R11, R19, R2, R18 ;  /* 0x00000002130b7223 */ /* 0x010fe20000000012 */
[----:B------:R-:W-:Y:S02]  /*4e80*/  IMAD.U32 R19, RZ, RZ, UR8 ;  /* 0x00000008ff137e24 */ /* 0x000fe4000f8e00ff */
[----:B------:R-:W-:Y:S02]  /*4e90*/  IMAD.U32 R18, RZ, RZ, UR9 ;  /* 0x00000009ff127e24 */ /* 0x000fe4000f8e00ff */
[----:B------:R-:W-:Y:S01]  /*4ea0*/  IMAD.SHL.U32 R232, R10, 0x10, RZ ;  /* 0x000000100ae87824 */ /* 0x000fe200078e00ff */
[----:B------:R-:W-:Y:S02]  /*4eb0*/  F2FP.BF16.F32.PACK_AB R11, RZ, R11 ;  /* 0x0000000bff0b723e */ /* 0x000fe400000010ff */
[----:B------:R-:W-:-:S02]  /*4ec0*/  SHF.L.U64.HI R22, R19, 0x4, R18 ;  /* 0x0000000413167819 */ /* 0x000fc40000010212 */
[----:B------:R-:W-:Y:S02]  /*4ed0*/  IADD3 R10, P2, R232, R6, RZ ;  /* 0x00000006e80a7210 */ /* 0x000fe40007f5e0ff */
[----:B------:R-:W-:-:S03]  /*4ee0*/  PRMT R18, R11, 0x7610, R18 ;  /* 0x000076100b127816 */ /* 0x000fc60000000012 */
[----:B------:R-:W-:Y:S01]  /*4ef0*/  IMAD.X R11, R22, 0x1, R7, P2 ;  /* 0x00000001160b7824 */ /* 0x000fe200010e0607 */
[----:B------:R0:W-:Y:S04]  /*4f00*/  STL [R1+0x20], R22 ;  /* 0x0000201601007387 */ /* 0x0001e80000100800 */
[----:B------:R0:W-:Y:S01]  /*4f10*/  @P1 STG.E.U16 desc[UR50][R10.64], R18 ;  /* 0x000000120a001986 */ /* 0x0001e2000c101532 */
[----:B------:R-:W-:Y:S05]  /*4f20*/  @!P5 BRA `(.L_x_33) ;  /* 0x000000000004d947 */ /* 0x000fea0003800000 */
[----:B------:R1:W5:Y:S02]  /*4f30*/  LDG.E.LTC128B.U16 R14, desc[UR50][R8.64+0x2] ;  /* 0x00000232080e7981 */ /* 0x000364000c1e1520 */
.L_x_33:
[----:B------:R-:W-:Y:S05]  /*4f40*/  BSYNC B1 ;  /* 0x0000000000017941 */ /* 0x000fea0003800000 */
.L_x_32:
[----:B------:R-:W2:Y:S01]  /*4f50*/  LDL.LU R19, [R1+0x2c] ;  /* 0x00002c0001137983 */ /* 0x000ea20000300800 */
[----:B0----5:R-:W-:Y:S01]  /*4f60*/  IMAD.U32 R18, R14, 0x10000, RZ ;  /* 0x000100000e127824 */ /* 0x021fe200078e00ff */
[----:B------:R-:W-:Y:S01]  /*4f70*/  ISETP.GT.AND P2, PT, R0, 0x8, PT ;  /* 0x000000080000780c */ /* 0x000fe20003f44270 */
[----:B------:R-:W-:Y:S02]  /*4f80*/  BSSY B1, `(.L_x_34) ;  /* 0x0000008000017945 */ /* 0x000fe40003800000 */
[----:B------:R-:W-:Y:S01]  /*4f90*/  FMUL R18, R18, R16 ;  /* 0x0000001012127220 */ /* 0x000fe20000400000 */
[----:B------:R-:W-:-:S03]  /*4fa0*/  ISETP.GT.AND P4, PT, R3, RZ, P2 ;  /* 0x000000ff0300720c */ /* 0x000fc60001784270 */
[----:B--2---:R-:W-:-:S05]  /*4fb0*/  FFMA R18, R19, R2, R18 ;  /* 0x0000000213127223 */ /* 0x004fca0000000012 */
[----:B------:R-:W-:-:S05]  /*4fc0*/  F2FP.BF16.F32.PACK_AB R18, RZ, R18 ;  /* 0x00000012ff12723e */ /* 0x000fca00000010ff */
[----:B------:R0:W-:Y:S01]  /*4fd0*/  @P5 STG.E.U16 desc[UR50][R10.64+0x2], R18 ;  /* 0x000002120a005986 */ /* 0x0001e2000c101532 */
[----:B------:R-:W-:Y:S05]  /*4fe0*/  @!P4 BRA `(.L_x_35) ;  /* 0x000000000004c947 */ /* 0x000fea0003800000 */
[----:B------:R2:W5:Y:S02]  /*4ff0*/  LDG.E.LTC128B.U16 R14, desc[UR50][R4.64+0x10] ;  /* 0x00001032040e7981 */ /* 0x000564000c1e1520 */
.L_x_35:
[----:B------:R-:W-:Y:S05]  /*5000*/  BSYNC B1 ;  /* 0x0000000000017941 */ /* 0x000fea0003800000 */
.L_x_34:
[----:B------:R-:W3:Y:S01]  /*5010*/  LDL.LU R19, [R1+0x30] ;  /* 0x0000300001137983 */ /* 0x000ee20000300800 */
[----:B0----5:R-:W-:Y:S01]  /*5020*/  IMAD.U32 R18, R14, 0x10000, RZ ;  /* 0x000100000e127824 */ /* 0x021fe200078e00ff */
[----:B------:R-:W-:Y:S01]  /*5030*/  ISETP.GT.AND P1, PT, R0, 0x9, PT ;  /* 0x000000090000780c */ /* 0x000fe20003f24270 */
[----:B------:R-:W-:Y:S02]  /*5040*/  BSSY B1, `(.L_x_36) ;  /* 0x0000008000017945 */ /* 0x000fe40003800000 */
[----:B------:R-:W-:Y:S01]  /*5050*/  FMUL R18, R18, R16 ;  /* 0x0000001012127220 */ /* 0x000fe20000400000 */
[----:B------:R-:W-:-:S03]  /*5060*/  ISETP.GT.AND P5, PT, R3, RZ, P1 ;  /* 0x000000ff0300720c */ /* 0x000fc60000fa4270 */
[----:B---3--:R-:W-:-:S05]  /*5070*/  FFMA R18, R19, R2, R18 ;  /* 0x0000000213127223 */ /* 0x008fca0000000012 */
[----:B------:R-:W-:-:S05]  /*5080*/  F2FP.BF16.F32.PACK_AB R18, RZ, R18 ;  /* 0x00000012ff12723e */ /* 0x000fca00000010ff */
[----:B------:R0:W-:Y:S01]  /*5090*/  @P4 STG.E.U16 desc[UR50][R6.64+0x10], R18 ;  /* 0x0000101206004986 */ /* 0x0001e2000c101532 */
[----:B------:R-:W-:Y:S05]  /*50a0*/  @!P5 BRA `(.L_x_37) ;  /* 0x000000000004d947 */ /* 0x000fea0003800000 */
[----:B------:R3:W5:Y:S02]  /*50b0*/  LDG.E.LTC128B.U16 R14, desc[UR50][R4.64+0x12] ;  /* 0x00001232040e7981 */ /* 0x000764000c1e1520 */
.L_x_37:
[----:B------:R-:W-:Y:S05]  /*50c0*/  BSYNC B1 ;  /* 0x0000000000017941 */ /* 0x000fea0003800000 */
.L_x_36:
[----:B------:R-:W4:Y:S01]  /*50d0*/  LDL.LU R19, [R1+0x34] ;  /* 0x0000340001137983 */ /* 0x000f220000300800 */
[----:B0----5:R-:W-:Y:S01]  /*50e0*/  IMAD.U32 R18, R14, 0x10000, RZ ;  /* 0x000100000e127824 */ /* 0x021fe200078e00ff */
[----:B------:R-:W-:Y:S01]  /*50f0*/  ISETP.GT.AND P4, PT, R3, 0x8, P2 ;  /* 0x000000080300780c */ /* 0x000fe20001784270 */
[----:B------:R-:W-:Y:S02]  /*5100*/  BSSY B1, `(.L_x_38) ;  /* 0x0000007000017945 */ /* 0x000fe40003800000 */
[----:B------:R-:W-:-:S04]  /*5110*/  FMUL R18, R18, R16 ;  /* 0x0000001012127220 */ /* 0x000fc80000400000 */
[----:B----4-:R-:W-:-:S05]  /*5120*/  FFMA R18, R19, R2, R18 ;  /* 0x0000000213127223 */ /* 0x010fca0000000012 */
[----:B------:R-:W-:-:S05]  /*5130*/  F2FP.BF16.F32.PACK_AB R18, RZ, R18 ;  /* 0x00000012ff12723e */ /* 0x000fca00000010ff */
[----:B------:R0:W-:Y:S01]  /*5140*/  @P5 STG.E.U16 desc[UR50][R6.64+0x12], R18 ;  /* 0x0000121206005986 */ /* 0x0001e2000c101532 */
[----:B------:R-:W-:Y:S05]  /*5150*/  @!P4 BRA `(.L_x_39) ;  /* 0x000000000004c947 */ /* 0x000fea0003800000 */
[----:B------:R4:W5:Y:S02]  /*5160*/  LDG.E.LTC128B.U16 R14, desc[UR50][R8.64+0x10] ;  /* 0x00001032080e7981 */ /* 0x000964000c1e1520 */
.L_x_39:
[----:B------:R-:W-:Y:S05]  /*5170*/  BSYNC B1 ;  /* 0x0000000000017941 */ /* 0x000fea0003800000 */
.L_x_38:
[----:B------:R-:W2:Y:S01]  /*5180*/  LDL.LU R19, [R1+0x38] ;  /* 0x0000380001137983 */ /* 0x000ea20000300800 */
[----:B0----5:R-:W-:Y:S01]  /*5190*/  IMAD.U32 R18, R14, 0x10000, RZ ;  /* 0x000100000e127824 */ /* 0x021fe200078e00ff */
[----:B------:R-:W-:Y:S01]  /*51a0*/  ISETP.GT.AND P5, PT, R3, 0x8, P1 ;  /* 0x000000080300780c */ /* 0x000fe20000fa4270 */
[----:B------:R-:W-:Y:S02]  /*51b0*/  BSSY B1, `(.L_x_40) ;  /* 0x0000007000017945 */ /* 0x000fe40003800000 */
[----:B------:R-:W-:-:S04]  /*51c0*/  FMUL R18, R18, R16 ;  /* 0x0000001012127220 */ /* 0x000fc80000400000 */
[----:B--2---:R-:W-:-:S05]  /*51d0*/  FFMA R18, R19, R2, R18 ;  /* 0x0000000213127223 */ /* 0x004fca0000000012 */
[----:B------:R-:W-:-:S05]  /*51e0*/  F2FP.BF16.F32.PACK_AB R18, RZ, R18 ;  /* 0x00000012ff12723e */ /* 0x000fca00000010ff */
[----:B------:R0:W-:Y:S01]  /*51f0*/  @P4 STG.E.U16 desc[UR50][R10.64+0x10], R18 ;  /* 0x000010120a004986 */ /* 0x0001e2000c101532 */
[----:B------:R-:W-:Y:S05]  /*5200*/  @!P5 BRA `(.L_x_41) ;  /* 0x000000000004d947 */ /* 0x000fea0003800000 */
[----:B------:R2:W5:Y:S02]  /*5210*/  LDG.E.LTC128B.U16 R14, desc[UR50][R8.64+0x12] ;  /* 0x00001232080e7981 */ /* 0x000564000c1e1520 */
.L_x_41:
[----:B------:R-:W-:Y:S05]  /*5220*/  BSYNC B1 ;  /* 0x0000000000017941 */ /* 0x000fea0003800000 */
.L_x_40:
[----:B------:R-:W3:Y:S04]  /*5230*/  LDL.LU R233, [R1+0x3c] ;  /* 0x00003c0001e97983 */ /* 0x000ee80000300800 */
[----:B------:R1:W-:Y:S04]  /*5240*/  STL.64 [R1+0x90], R6 ;  /* 0x0000900601007387 */ /* 0x0003e80000100a00 */
[----:B-1----:R-:W4:Y:S04]  /*5250*/  LDL.64 R6, [R1+0x48] ;  /* 0x0000480001067983 */ /* 0x002f280000100a00 */
[----:B------:R-:W2:Y:S04]  /*5260*/  LDL.LU R19, [R1] ;  /* 0x0000000001137983 */ /* 0x000ea80000300800 */
[----:B------:R1:W-:Y:S04]  /*5270*/  STL [R1+0x88], R0 ;  /* 0x0000880001007387 */ /* 0x0003e80000100800 */
[----:B-1----:R-:W4:Y:S01]  /*5280*/  LDL R0, [R1+0x40] ;  /* 0x0000400001007983 */ /* 0x002f220000100800 */
[----:B------:R-:W-:-:S02]  /*5290*/  IMAD.MOV.U32 R13, RZ, RZ, R15 ;  /* 0x000000ffff0d7224 */ /* 0x000fc400078e000f */
[----:B0----5:R-:W-:Y:S01]  /*52a0*/  IMAD.U32 R18, R14, 0x10000, RZ ;  /* 0x000100000e127824 */ /* 0x021fe200078e00ff */
[----:B------:R4:W-:Y:S01]  /*52b0*/  STL.64 [R1+0x80], R4 ;  /* 0x0000800401007387 */ /* 0x0009e20000100a00 */
[----:B------:R-:W-:Y:S02]  /*52c0*/  IMAD R23, R23, 0x78, RZ ;  /* 0x0000007817177824 */ /* 0x000fe400078e02ff */
[----:B------:R-:W-:Y:S01]  /*52d0*/  FMUL R18, R18, R16 ;  /* 0x0000001012127220 */ /* 0x000fe20000400000 */
[----:B------:R-:W-:-:S03]  /*52e0*/  ISETP.GT.AND P4, PT, R3, 0x80, P0 ;  /* 0x000000800300780c */ /* 0x000fc60000784270 */
[----:B---3--:R-:W-:-:S05]  /*52f0*/  FFMA R18, R233, R2, R18 ;  /* 0x00000002e9127223 */ /* 0x008fca0000000012 */
[----:B------:R-:W-:Y:S01]  /*5300*/  F2FP.BF16.F32.PACK_AB R18, RZ, R18 ;  /* 0x00000012ff12723e */ /* 0x000fe200000010ff */
[----:B----4-:R-:W-:Y:S02]  /*5310*/  IMAD.WIDE.U32 R4, R0, 0x78, R12 ;  /* 0x0000007800047825 */ /* 0x010fe400078e000c */
[----:B------:R-:W3:Y:S02]  /*5320*/  LDL.64 R12, [R1+0x50] ;  /* 0x00005000010c7983 */ /* 0x000ee40000100a00 */
[----:B------:R-:W-:Y:S02]  /*5330*/  IMAD.IADD R233, R5, 0x1, R23 ;  /* 0x0000000105e97824 */ /* 0x000fe400078e0217 */
[----:B------:R0:W-:Y:S04]  /*5340*/  @P5 STG.E.U16 desc[UR50][R10.64+0x12], R18 ;  /* 0x000012120a005986 */ /* 0x0001e8000c101532 */
[----:B------:R-:W-:Y:S04]  /*5350*/  STL [R1+0x44], R23 ;  /* 0x0000441701007387 */ /* 0x000fe80000100800 */
[----:B------:R1:W-:Y:S01]  /*5360*/  STL [R1+0x34], R233 ;  /* 0x000034e901007387 */ /* 0x0003e20000100800 */
[----:B0-----:R-:W-:-:S02]  /*5370*/  PRMT R18, R14, 0x7610, R18 ;  /* 0x000076100e127816 */ /* 0x001fc40000000012 */
[----:B---3--:R-:W-:-:S05]  /*5380*/  IADD3 R13, P5, R12, R4, RZ ;  /* 0x000000040c0d7210 */ /* 0x008fca0007fbe0ff */
[----:B------:R-:W-:Y:S01]  /*5390*/  IMAD.X R15, R233, 0x1, R7, P5 ;  /* 0x00000001e90f7824 */ /* 0x000fe200028e0607 */
[C---:B------:R-:W-:Y:S01]  /*53a0*/  LEA R12, P5, R13.reuse, R20, 0x1 ;  /* 0x000000140d0c7211 */ /* 0x040fe200078a08ff */
[----:B------:R-:W5:Y:S03]  /*53b0*/  LDL.LU.64 R6, [R1+0x90] ;  /* 0x0000900001067983 */ /* 0x000f660000300a00 */
[----:B------:R-:W-:-:S05]  /*53c0*/  LEA.HI.X R13, R13, R21, R15, 0x1, P5 ;  /* 0x000000150d0d7211 */ /* 0x000fca00028f0c0f */
[----:B------:R0:W3:Y:S02]  /*53d0*/  @P4 LDG.E.LTC128B.U16 R18, desc[UR50][R12.64] ;  /* 0x000000320c124981 */ /* 0x0000e4000c1e1520 */
[----:B0-----:R-:W-:-:S04]  /*53e0*/  IMAD.U32 R13, RZ, RZ, UR8 ;  /* 0x00000008ff0d7e24 */ /* 0x001fc8000f8e00ff */
[----:B------:R-:W-:-:S04]  /*53f0*/  IMAD.WIDE.U32 R14, R13, 0xf0, R10 ;  /* 0x000000f00d0e7825 */ /* 0x000fc800078e000a */
[----:B------:R-:W-:Y:S01]  /*5400*/  @P4 IMAD.MOV.U32 R232, RZ, RZ, R14 ;  /* 0x000000ffffe84224 */ /* 0x000fe200078e000e */
[----:B------:R0:W-:Y:S01]  /*5410*/  STL.64 [R1+0x28], R14 ;  /* 0x0000280e01007387 */ /* 0x0001e20000100a00 */
[----:B---3--:R-:W-:-:S04]  /*5420*/  IMAD.U32 R12, R18, 0x10000, RZ ;  /* 0x00010000120c7824 */ /* 0x008fc800078e00ff */
[----:B------:R-:W-:-:S04]  /*5430*/  FMUL R12, R12, R16 ;  /* 0x000000100c0c7220 */ /* 0x000fc80000400000 */
[----:B--2---:R-:W-:Y:S01]  /*5440*/  FFMA R12, R19, R2, R12 ;  /* 0x00000002130c7223 */ /* 0x004fe2000000000c */
[----:B------:R-:W-:-:S04]  /*5450*/  IMAD.U32 R19, RZ, RZ, UR9 ;  /* 0x00000009ff137e24 */ /* 0x000fc8000f8e00ff */
[----:B------:R-:W-:Y:S01]  /*5460*/  IMAD R19, R19, 0xf0, RZ ;  /* 0x000000f013137824 */ /* 0x000fe200078e02ff */
[----:B------:R-:W-:-:S03]  /*5470*/  F2FP.BF16.F32.PACK_AB R12, RZ, R12 ;  /* 0x0000000cff0c723e */ /* 0x000fc600000010ff */
[----:B-1----:R-:W-:Y:S02]  /*5480*/  IMAD.IADD R233, R15, 0x1, R19 ;  /* 0x000000010fe97824 */ /* 0x002fe400078e0213 */
[----:B0-----:R-:W-:-:S03]  /*5490*/  IMAD.WIDE.U32 R14, R0, 0x78, R234 ;  /* 0x00000078000e7825 */ /* 0x001fc600078e00ea */
[----:B------:R0:W-:Y:S01]  /*54a0*/  @P4 STG.E.U16 desc[UR50][R232.64], R12 ;  /* 0x0000000ce8004986 */ /* 0x0001e2000c101532 */
[----:B------:R-:W-:Y:S02]  /*54b0*/  IMAD.IADD R23, R23, 0x1, R15 ;  /* 0x0000000117177824 */ /* 0x000fe400078e020f */
[----:B------:R-:W-:Y:S01]  /*54c0*/  IMAD.MOV.U32 R22, RZ, RZ, R14 ;  /* 0x000000ffff167224 */ /* 0x000fe200078e000e */
[----:B------:R1:W-:Y:S03]  /*54d0*/  STL.64 [R1+0x70], R14 ;  /* 0x0000700e01007387 */ /* 0x0003e60000100a00 */
[----:B0-----:R-:W-:Y:S02]  /*54e0*/  IMAD.WIDE.U32 R12, R17, R0, R22 ;  /* 0x00000000110c7225 */ /* 0x001fe400078e0016 */
[----:B------:R0:W5:Y:S01]  /*54f0*/  LDL.LU R0, [R1+0x88] ;  /* 0x0000880001007983 */ /* 0x0001620000300800 */
[----:B-1----:R-:W-:-:S03]  /*5500*/  IADD3 R14, P4, R236, R12, RZ ;  /* 0x0000000cec0e7210 */ /* 0x002fc60007f9e0ff */
[----:B------:R-:W2:Y:S04]  /*5510*/  LDL R15, [R1+0x60] ;  /* 0x00006000010f7983 */ /* 0x000ea80000100800 */
[----:B------:R-:W3:Y:S01]  /*5520*/  LDL R12, [R1+0x58] ;  /* 0x00005800010c7983 */ /* 0x000ee20000100800 */
[----:B--2---:R-:W-:-:S03]  /*5530*/  IADD3.X R15, R237, R15, R13, P4, !PT ;  /* 0x0000000fed0f7210 */ /* 0x004fc600027fe40d */
[----:B------:R-:W2:Y:S01]  /*5540*/  LDL R13, [R1+0x5c] ;  /* 0x00005c00010d7983 */ /* 0x000ea20000100800 */
[----:B---3--:R-:W-:-:S03]  /*5550*/  IMAD.WIDE.U32 R14, R12, UR41, R14 ;  /* 0x000000290c0e7c25 */ /* 0x008fc6000f8e000e */
[----:B------:R-:W-:Y:S01]  /*5560*/  LEA R12, P4, R14, R20, 0x1 ;  /* 0x000000140e0c7211 */ /* 0x000fe200078808ff */
[----:B------:R-:W-:Y:S01]  /*5570*/  BSSY B1, `(.L_x_42) ;  /* 0x0000009000017945 */ /* 0x000fe20003800000 */
[----:B--2---:R-:W-:-:S05]  /*5580*/  IMAD.IADD R13, R13, 0x1, R15 ;  /* 0x000000010d0d7824 */ /* 0x004fca00078e020f */
[----:B------:R-:W-:Y:S02]  /*5590*/  LEA.HI.X R13, R14, R21, R13, 0x1, P4 ;  /* 0x000000150e0d7211 */ /* 0x000fe400020f0c0d */
[----:B------:R-:W-:Y:S02]  /*55a0*/  IADD3 R14, P5, R234, R4, RZ ;  /* 0x00000004ea0e7210 */ /* 0x000fe40007fbe0ff */
[----:B------:R0:W5:Y:S04]  /*55b0*/  LDL.LU.64 R4, [R1+0x80] ;  /* 0x0000800001047983 */ /* 0x0001680000300a00 */
[----:B------:R0:W-:Y:S01]  /*55c0*/  STL [R1], R14 ;  /* 0x0000000e01007387 */ /* 0x0001e20000100800 */
[----:B------:R-:W-:-:S13]  /*55d0*/  ISETP.GT.AND P4, PT, R3, 0x80, P3 ;  /* 0x000000800300780c */ /* 0x000fda0001f84270 */
[----:B0-----:R-:W-:Y:S05]  /*55e0*/  @!P4 BRA `(.L_x_43) ;  /* 0x000000000004c947 */ /* 0x001fea0003800000 */
[----:B------:R0:W5:Y:S02]  /*55f0*/  LDG.E.LTC128B.U16 R18, desc[UR50][R12.64+0x2] ;  /* 0x000002320c127981 */ /* 0x000164000c1e1520 */
.L_x_43:
[----:B------:R-:W-:Y:S05]  /*5600*/  BSYNC B1 ;  /* 0x0000000000017941 */ /* 0x000fea0003800000 */
.L_x_42:
[----:B------:R-:W2:Y:S04]  /*5610*/  LDL.LU R14, [R1+0x34] ;  /* 0x00003400010e7983 */ /* 0x000ea80000300800 */
[----:B------:R-:W3:Y:S04]  /*5620*/  LDL R15, [R1+0x4] ;  /* 0x00000400010f7983 */ /* 0x000ee80000100800 */
[----:B------:R0:W-:Y:S04]  /*5630*/  STL.64 [R1+0x98], R12 ;  /* 0x0000980c01007387 */ /* 0x0001e80000100a00 */
[----:B0-----:R-:W4:Y:S04]  /*5640*/  LDL.64 R12, [R1] ;  /* 0x00000000010c7983 */ /* 0x001f280000100a00 */
[----:B------:R0:W-:Y:S04]  /*5650*/  STL.64 [R1+0x90], R8 ;  /* 0x0000900801007387 */ /* 0x0001e80000100a00 */
[----:B0-----:R-:W4:Y:S04]  /*5660*/  LDL.64 R8, [R1+0x48] ;  /* 0x0000480001087983 */ /* 0x001f280000100a00 */
[----:B-----5:R0:W-:Y:S04]  /*5670*/  STL.64 [R1+0x88], R6 ;  /* 0x0000880601007387 */ /* 0x0201e80000100a00 */
[----:B0-----:R0:W2:Y:S04]  /*5680*/  LDL.64 R6, [R1] ;  /* 0x0000000001067983 */ /* 0x0010a80000100a00 */
[----:B------:R3:W-:Y:S01]  /*5690*/  STL.64 [R1+0x80], R4 ;  /* 0x0000800401007387 */ /* 0x0007e20000100a00 */
[----:B--2---:R-:W-:-:S02]  /*56a0*/  IMAD.MOV.U32 R7, RZ, RZ, R14 ;  /* 0x000000ffff077224 */ /* 0x004fc400078e000e */
[----:B------:R-:W-:-:S04]  /*56b0*/  IMAD.U32 R14, R18, 0x10000, RZ ;  /* 0x00010000120e7824 */ /* 0x000fc800078e00ff */
[----:B------:R-:W-:-:S04]  /*56c0*/  FMUL R14, R14, R16 ;  /* 0x000000100e0e7220 */ /* 0x000fc80000400000 */
[----:B---3--:R-:W-:Y:S02]  /*56d0*/  FFMA R5, R15, R2, R14 ;  /* 0x000000020f057223 */ /* 0x008fe4000000000e */
[----:B------:R-:W2:Y:S01]  /*56e0*/  LDL.64 R14, [R1+0x50] ;  /* 0x00005000010e7983 */ /* 0x000ea20000100a00 */
[----:B----4-:R-:W-:Y:S02]  /*56f0*/  IMAD.MOV.U32 R6, RZ, RZ, R12 ;  /* 0x000000ffff067224 */ /* 0x010fe400078e000c */
[----:B------:R-:W-:Y:S01]  /*5700*/  IMAD.X R7, R7, 0x1, R235, P5 ;  /* 0x0000000107077824 */ /* 0x000fe200028e06eb */
[----:B------:R0:W5:Y:S04]  /*5710*/  LDL.LU.64 R12, [R1+0x98] ;  /* 0x00009800010c7983 */ /* 0x0001680000300a00 */
[----:B------:R1:W-:Y:S01]  /*5720*/  STL [R1+0x4], R7 ;  /* 0x0000040701007387 */ /* 0x0003e20000100800 */
[----:B------:R-:W-:Y:S01]  /*5730*/  BSSY B1, `(.L_x_44) ;  /* 0x0000017000017945 */ /* 0x000fe20003800000 */
[----:B--2---:R-:W-:-:S05]  /*5740*/  IADD3 R14, P5, R6, R14, RZ ;  /* 0x0000000e060e7210 */ /* 0x004fca0007fbe0ff */
[----:B------:R-:W-:Y:S01]  /*5750*/  IMAD.X R15, R7, 0x1, R9, P5 ;  /* 0x00000001070f7824 */ /* 0x000fe200028e0609 */
[C---:B------:R-:W-:Y:S01]  /*5760*/  LEA R6, P5, R14.reuse, R20, 0x1 ;  /* 0x000000140e067211 */ /* 0x040fe200078a08ff */
[----:B------:R0:W5:Y:S03]  /*5770*/  LDL.LU.64 R8, [R1+0x90] ;  /* 0x0000900001087983 */ /* 0x0001660000300a00 */
[----:B-1----:R-:W-:Y:S01]  /*5780*/  LEA.HI.X R7, R14, R21, R15, 0x1, P5 ;  /* 0x000000150e077211 */ /* 0x002fe200028f0c0f */
[----:B------:R-:W-:Y:S01]  /*5790*/  IMAD.U32 R15, RZ, RZ, UR8 ;  /* 0x00000008ff0f7e24 */ /* 0x000fe2000f8e00ff */
[----:B------:R-:W-:-:S03]  /*57a0*/  F2FP.BF16.F32.PACK_AB R14, RZ, R5 ;  /* 0x00000005ff0e723e */ /* 0x000fc600000010ff */
[----:B------:R-:W-:Y:S01]  /*57b0*/  IMAD.WIDE.U32 R4, R15, 0xf0, R10 ;  /* 0x000000f00f047825 */ /* 0x000fe200078e000a */
[----:B------:R1:W-:Y:S03]  /*57c0*/  STL.64 [R1+0x38], R6 ;  /* 0x0000380601007387 */ /* 0x0003e60000100a00 */
[----:B------:R-:W-:Y:S01]  /*57d0*/  IMAD.IADD R15, R19, 0x1, R5 ;  /* 0x00000001130f7824 */ /* 0x000fe200078e0205 */
[----:B------:R-:W-:Y:S01]  /*57e0*/  PRMT R19, R14, 0x7610, R19 ;  /* 0x000076100e137816 */ /* 0x000fe20000000013 */
[----:B------:R-:W-:Y:S01]  /*57f0*/  IMAD.MOV.U32 R14, RZ, RZ, R4 ;  /* 0x000000ffff0e7224 */ /* 0x000fe200078e0004 */
[----:B-1----:R0:W5:Y:S01]  /*5800*/  LDL.LU.64 R6, [R1+0x88] ;  /* 0x0000880001067983 */ /* 0x0021620000300a00 */
[----:B------:R-:W-:-:S03]  /*5810*/  ISETP.GT.AND P5, PT, R3, 0x88, P0 ;  /* 0x000000880300780c */ /* 0x000fc600007a4270 */
[----:B------:R1:W-:Y:S04]  /*5820*/  STL.64 [R1+0x30], R4 ;  /* 0x0000300401007387 */ /* 0x0003e80000100a00 */
[----:B------:R0:W-:Y:S04]  /*5830*/  @P4 STG.E.U16 desc[UR50][R14.64+0x2], R19 ;  /* 0x000002130e004986 */ /* 0x0001e8000c101532 */
[----:B-1----:R0:W5:Y:S04]  /*5840*/  LDL.LU.64 R4, [R1+0x80] ;  /* 0x0000800001047983 */ /* 0x0021680000300a00 */
[----:B------:R0:W-:Y:S01]  /*5850*/  STL.S16 [R1+0x7c], R18 ;  /* 0x00007c1201007387 */ /* 0x0001e20000100600 */
[----:B------:R-:W-:Y:S05]  /*5860*/  @!P5 BRA `(.L_x_45) ;  /* 0x00000000000cd947 */ /* 0x000fea0003800000 */
[----:B0-----:R-:W2:Y:S04]  /*5870*/  LDL.LU.64 R18, [R1+0x38] ;  /* 0x0000380001127983 */ /* 0x001ea80000300a00 */
[----:B--2---:R-:W2:Y:S04]  /*5880*/  LDG.E.LTC128B.U16 R18, desc[UR50][R18.64] ;  /* 0x0000003212127981 */ /* 0x004ea8000c1e1520 */
[----:B--2---:R1:W-:Y:S02]  /*5890*/  STL [R1+0x7c], R18 ;  /* 0x00007c1201007387 */ /* 0x0043e40000100800 */
.L_x_45:
[----:B------:R-:W-:Y:S05]  /*58a0*/  BSYNC B1 ;  /* 0x0000000000017941 */ /* 0x000fea0003800000 */
.L_x_44:
[----:B-----5:R2:W-:Y:S04]  /*58b0*/  STL.64 [R1+0xa0], R12 ;  /* 0x0000a00c01007387 */ /* 0x0205e80000100a00 */
[----:B--2---:R-:W2:Y:S04]  /*58c0*/  LDL.64 R12, [R1+0x28] ;  /* 0x00002800010c7983 */ /* 0x004ea80000100a00 */
[----:B------:R3:W-:Y:S04]  /*58d0*/  STL.64 [R1+0x98], R10 ;  /* 0x0000980a01007387 */ /* 0x0007e80000100a00 */
[----:B---3--:R-:W3:Y:S04]  /*58e0*/  LDL.LU R10, [R1+0x8] ;  /* 0x00000800010a7983 */ /* 0x008ee80000300800 */
[----:B------:R4:W-:Y:S04]  /*58f0*/  STL.64 [R1+0x90], R8 ;  /* 0x0000900801007387 */ /* 0x0009e80000100a00 */
[----:B----4-:R-:W4:Y:S04]  /*5900*/  LDL.LU.64 R8, [R1+0x70] ;  /* 0x0000700001087983 */ /* 0x010f280000300a00 */
[----:B0-----:R-:W4:Y:S04]  /*5910*/  LDL R19, [R1+0x40] ;  /* 0x0000400001137983 */ /* 0x001f280000100800 */
[----:B------:R0:W-:Y:S04]  /*5920*/  STL.64 [R1+0x88], R6 ;  /* 0x0000880601007387 */ /* 0x0001e80000100a00 */
[----:B0-----:R-:W4:Y:S04]  /*5930*/  LDL R6, [R1+0x60] ;  /* 0x0000600001067983 */ /* 0x001f280000100800 */
[----:B------:R-:W4:Y:S04]  /*5940*/  LDL R7, [R1+0x58] ;  /* 0x0000580001077983 */ /* 0x000f280000100800 */
[----:B------:R0:W-:Y:S04]  /*5950*/  STL [R1+0x84], R4 ;  /* 0x0000840401007387 */ /* 0x0001e80000100800 */
[----:B0-----:R-:W1:Y:S01]  /*5960*/  LDL.LU R4, [R1+0x7c] ;  /* 0x00007c0001047983 */ /* 0x001e620000300800 */
[----:B------:R-:W-:-:S03]  /*5970*/  IMAD.U32 R11, RZ, RZ, UR8 ;  /* 0x00000008ff0b7e24 */ /* 0x000fc6000f8e00ff */
[----:B------:R-:W-:Y:S01]  /*5980*/  STL [R1+0x80], R0 ;  /* 0x0000800001007387 */ /* 0x000fe20000100800 */
[----:B------:R-:W-:Y:S02]  /*5990*/  IMAD.SHL.U32 R11, R11, 0x10, RZ ;  /* 0x000000100b0b7824 */ /* 0x000fe400078e00ff */
[----:B-1----:R-:W-:-:S04]  /*59a0*/  IMAD.U32 R18, R4, 0x10000, RZ ;  /* 0x0001000004127824 */ /* 0x002fc800078e00ff */
[----:B------:R-:W-:-:S04]  /*59b0*/  FMUL R18, R18, R16 ;  /* 0x0000001012127220 */ /* 0x000fc80000400000 */
[----:B---3--:R-:W-:Y:S01]  /*59c0*/  FFMA R18, R10, R2, R18 ;  /* 0x000000020a127223 */ /* 0x008fe20000000012 */
[----:B--2---:R-:W-:Y:S02]  /*59d0*/  IADD3 R10, P4, R11, R12, RZ ;  /* 0x0000000c0b0a7210 */ /* 0x004fe40007f9e0ff */
[----:B------:R0:W5:Y:S02]  /*59e0*/  LDL.LU.64 R12, [R1+0xa0] ;  /* 0x0000a000010c7983 */ /* 0x0001640000300a00 */
[----:B------:R-:W-:Y:S02]  /*59f0*/  F2FP.BF16.F32.PACK_AB R18, RZ, R18 ;  /* 0x00000012ff12723e */ /* 0x000fe400000010ff */
[----:B------:R-:W2:Y:S02]  /*5a00*/  LDL R11, [R1+0x20] ;  /* 0x00002000010b7983 */ /* 0x000ea40000100800 */
[----:B--2---:R-:W-:Y:S01]  /*5a10*/  IMAD.X R11, R233, 0x1, R11, P4 ;  /* 0x00000001e90b7824 */ /* 0x004fe200020e060b */
[----:B----4-:R-:W-:-:S05]  /*5a20*/  IADD3 R8, P4, R234, R8, RZ ;  /* 0x00000008ea087210 */ /* 0x010fca0007f9e0ff */
[----:B------:R-:W-:Y:S01]  /*5a30*/  IMAD.X R9, R23, 0x1, R235, P4 ;  /* 0x0000000117097824 */ /* 0x000fe200020e06eb */
[----:B------:R1:W-:Y:S02]  /*5a40*/  @P5 STG.E.U16 desc[UR50][R10.64], R18 ;  /* 0x000000120a005986 */ /* 0x0003e4000c101532 */
[----:B-1----:R-:W-:-:S03]  /*5a50*/  IMAD.WIDE.U32 R18, R17, R19, R8 ;  /* 0x0000001311127225 */ /* 0x002fc600078e0008 */
[----:B------:R-:W-:Y:S01]  /*5a60*/  IADD3 R18, P4, R236, R18, RZ ;  /* 0x00000012ec127210 */ /* 0x000fe20007f9e0ff */
[----:B------:R1:W-:Y:S03]  /*5a70*/  STL.64 [R1+0x68], R10 ;  /* 0x0000680a01007387 */ /* 0x0003e60000100a00 */
[----:B------:R-:W-:-:S03]  /*5a80*/  IADD3.X R19, R237, R6, R19, P4, !PT ;  /* 0x00000006ed137210 */ /* 0x000fc600027fe413 */
[----:B------:R-:W-:Y:S01]  /*5a90*/  IMAD.WIDE.U32 R6, R7, UR41, R18 ;  /* 0x0000002907067c25 */ /* 0x000fe2000f8e0012 */
[----:B-1----:R0:W5:Y:S04]  /*5aa0*/  LDL.LU.64 R10, [R1+0x98] ;  /* 0x00009800010a7983 */ /* 0x0021680000300a00 */
[----:B------:R1:W-:Y:S04]  /*5ab0*/  STL.64 [R1+0x70], R8 ;  /* 0x0000700801007387 */ /* 0x0003e80000100a00 */
[----:B-1----:R0:W5:Y:S04]  /*5ac0*/  LDL.LU.64 R8, [R1+0x90] ;  /* 0x0000900001087983 */ /* 0x0021680000300a00 */
[----:B------:R-:W2:Y:S01]  /*5ad0*/  LDL R19, [R1+0x5c] ;  /* 0x00005c0001137983 */ /* 0x000ea20000100800 */
[----:B------:R-:W-:-:S02]  /*5ae0*/  LEA R18, P4, R6, R20, 0x1 ;  /* 0x0000001406127211 */ /* 0x000fc400078808ff */
[----:B------:R-:W-:Y:S02]  /*5af0*/  PRMT R0, R4, 0x7610, R0 ;  /* 0x0000761004007816 */ /* 0x000fe40000000000 */
[----:B------:R-:W-:Y:S01]  /*5b00*/  ISETP.GT.AND P5, PT, R3, 0x88, P3 ;  /* 0x000000880300780c */ /* 0x000fe20001fa4270 */
[----:B--2---:R-:W-:-:S05]  /*5b10*/  IMAD.IADD R19, R19, 0x1, R7 ;  /* 0x0000000113137824 */ /* 0x004fca00078e0207 */
[----:B------:R-:W-:Y:S02]  /*5b20*/  LEA.HI.X R19, R6, R21, R19, 0x1, P4 ;  /* 0x0000001506137211 */ /* 0x000fe400020f0c13 */
[----:B------:R0:W5:Y:S04]  /*5b30*/  LDL.LU.64 R6, [R1+0x88] ;  /* 0x0000880001067983 */ /* 0x0001680000300a00 */
[----:B------:R0:W5:Y:S04]  /*5b40*/  LDL.LU R4, [R1+0x84] ;  /* 0x0000840001047983 */ /* 0x0001680000300800 */
[----:B------:R1:W-:Y:S04]  /*5b50*/  STL.S16 [R1+0x38], R0 ;  /* 0x0000380001007387 */ /* 0x0003e80000100600 */
[----:B-1----:R0:W5:Y:S01]  /*5b60*/  LDL.LU R0, [R1+0x80] ;  /* 0x0000800001007983 */ /* 0x0021620000300800 */
[----:B------:R-:W-:Y:S04]  /*5b70*/  BSSY B1, `(.L_x_46) ;  /* 0x0000006000017945 */ /* 0x000fe80003800000 */
[----:B------:R-:W-:Y:S05]  /*5b80*/  @!P5 BRA `(.L_x_47) ;  /* 0x000000000010d947 */ /* 0x000fea0003800000 */
[----:B-----5:R1:W-:Y:S04]  /*5b90*/  STL [R1+0x80], R0 ;  /* 0x0000800001007387 */ /* 0x0203e80000100800 */
[----:B-1----:R-:W2:Y:S04]  /*5ba0*/  LDG.E.LTC128B.U16 R0, desc[UR50][R18.64+0x2] ;  /* 0x0000023212007981 */ /* 0x002ea8000c1e1520 */
[----:B--2---:R1:W-:Y:S04]  /*5bb0*/  STL [R1+0x38], R0 ;  /* 0x0000380001007387 */ /* 0x0043e80000100800 */
[----:B-1----:R1:W5:Y:S02]  /*5bc0*/  LDL.LU R0, [R1+0x80] ;  /* 0x0000800001007983 */ /* 0x0023640000300800 */
.L_x_47:
[----:B------:R-:W-:Y:S05]  /*5bd0*/  BSYNC B1 ;  /* 0x0000000000017941 */ /* 0x000fea0003800000 */
.L_x_46:
[----:B-----5:R2:W-:Y:S04]  /*5be0*/  STL.64 [R1+0xa8], R12 ;  /* 0x0000a80c01007387 */ /* 0x0205e80000100a00 */
[----:B--2---:R-:W2:Y:S04]  /*5bf0*/  LDL.64 R12, [R1+0x30] ;  /* 0x00003000010c7983 */ /* 0x004ea80000100a00 */
[----:B------:R3:W-:Y:S04]  /*5c00*/  STL [R1+0xa0], R10 ;  /* 0x0000a00a01007387 */ /* 0x0007e80000100800 */
[----:B---3--:R-:W3:Y:S04]  /*5c10*/  LDL.LU R10, [R1+0xc] ;  /* 0x00000c00010a7983 */ /* 0x008ee80000300800 */
[----:B------:R-:W-:Y:S04]  /*5c20*/  STL [R1+0x9c], R9 ;  /* 0x00009c0901007387 */ /* 0x000fe80000100800 */
[----:B------:R-:W-:Y:S04]  /*5c30*/  STL [R1+0x98], R8 ;  /* 0x0000980801007387 */ /* 0x000fe80000100800 */
[----:B------:R-:W-:Y:S04]  /*5c40*/  STL.64 [R1+0x90], R6 ;  /* 0x0000900601007387 */ /* 0x000fe80000100a00 */
[----:B------:R-:W-:Y:S04]  /*5c50*/  STL [R1+0x88], R5 ;  /* 0x0000880501007387 */ /* 0x000fe80000100800 */
[----:B------:R4:W-:Y:S04]  /*5c60*/  STL [R1+0x84], R4 ;  /* 0x0000840401007387 */ /* 0x0009e80000100800 */
[----:B----4-:R-:W4:Y:S01]  /*5c70*/  LDL.LU R4, [R1+0x38] ;  /* 0x0000380001047983 */ /* 0x010f220000300800 */
[----:B------:R-:W-:-:S03]  /*5c80*/  IMAD.U32 R7, RZ, RZ, UR8 ;  /* 0x00000008ff077e24 */ /* 0x000fc6000f8e00ff */
[----:B------:R0:W-:Y:S01]  /*5c90*/  STL [R1+0x80], R0 ;  /* 0x0000800001007387 */ /* 0x0001e20000100800 */
[----:B------:R-:W-:Y:S02]  /*5ca0*/  IMAD.SHL.U32 R7, R7, 0x10, RZ ;  /* 0x0000001007077824 */ /* 0x000fe400078e00ff */
[----:B----4-:R-:W-:-:S04]  /*5cb0*/  IMAD.U32 R6, R4, 0x10000, RZ ;  /* 0x0001000004067824 */ /* 0x010fc800078e00ff */
[----:B------:R-:W-:-:S04]  /*5cc0*/  FMUL R6, R6, R16 ;  /* 0x0000001006067220 */ /* 0x000fc80000400000 */
[----:B---3--:R-:W-:Y:S01]  /*5cd0*/  FFMA R10, R10, R2, R6 ;  /* 0x000000020a0a7223 */ /* 0x008fe20000000006 */
[----:B--2---:R-:W-:Y:S02]  /*5ce0*/  IADD3 R6, P4, R7, R12, RZ ;  /* 0x0000000c07067210 */ /* 0x004fe40007f9e0ff */
[----:B------:R2:W5:Y:S04]  /*5cf0*/  LDL.LU.64 R12, [R1+0xa8] ;  /* 0x0000a800010c7983 */ /* 0x0005680000300a00 */
[----:B------:R-:W3:Y:S01]  /*5d00*/  LDL R7, [R1+0x20] ;  /* 0x0000200001077983 */ /* 0x000ee20000100800 */
[----:B------:R-:W-:-:S03]  /*5d10*/  F2FP.BF16.F32.PACK_AB R9, RZ, R10 ;  /* 0x0000000aff09723e */ /* 0x000fc600000010ff */
[----:B------:R2:W5:Y:S01]  /*5d20*/  LDL.LU R10, [R1+0xa0] ;  /* 0x0000a000010a7983 */ /* 0x0005620000300800 */
[----:B------:R-:W-:Y:S02]  /*5d30*/  PRMT R8, R9, 0x7610, R8 ;  /* 0x0000761009087816 */ /* 0x000fe40000000008 */
[----:B0-----:R-:W-:Y:S01]  /*5d40*/  PRMT R0, R4, 0x7610, R0 ;  /* 0x0000761004007816 */ /* 0x001fe20000000000 */
[----:B------:R2:W5:Y:S01]  /*5d50*/  LDL.LU R9, [R1+0x9c] ;  /* 0x00009c0001097983 */ /* 0x0005620000300800 */
[----:B------:R-:W-:-:S03]  /*5d60*/  PRMT R5, R8, 0x7610, R5 ;  /* 0x0000761008057816 */ /* 0x000fc60000000005 */
[----:B------:R2:W5:Y:S01]  /*5d70*/  LDL.LU R8, [R1+0x98] ;  /* 0x0000980001087983 */ /* 0x0005620000300800 */
[----:B---3--:R-:W-:Y:S01]  /*5d80*/  IMAD.X R7, R7, 0x1, R15, P4 ;  /* 0x0000000107077824 */ /* 0x008fe200020e060f */
[----:B------:R-:W-:-:S04]  /*5d90*/  ISETP.GT.AND P4, PT, R3, 0x80, P2 ;  /* 0x000000800300780c */ /* 0x000fc80001784270 */
[----:B------:R-:W-:Y:S04]  /*5da0*/  STL.64 [R1+0x8], R6 ;  /* 0x0000080601007387 */ /* 0x000fe80000100a00 */
[----:B------:R0:W-:Y:S04]  /*5db0*/  @P5 STG.E.U16 desc[UR50][R6.64+0x2], R5 ;  /* 0x0000020506005986 */ /* 0x0001e8000c101532 */
[----:B0-----:R2:W5:Y:S04]  /*5dc0*/  LDL.LU.64 R6, [R1+0x90] ;  /* 0x0000900001067983 */ /* 0x0015680000300a00 */
[----:B------:R2:W5:Y:S04]  /*5dd0*/  LDL.LU R5, [R1+0x88] ;  /* 0x0000880001057983 */ /* 0x0005680000300800 */
[----:B------:R2:W5:Y:S04]  /*5de0*/  LDL.LU R4, [R1+0x84] ;  /* 0x0000840001047983 */ /* 0x0005680000300800 */
[----:B------:R0:W-:Y:S04]  /*5df0*/  STL.S16 [R1+0x38], R0 ;  /* 0x0000380001007387 */ /* 0x0001e80000100600 */
[----:B0-----:R2:W5:Y:S01]  /*5e00*/  LDL.LU R0, [R1+0x80] ;  /* 0x0000800001007983 */ /* 0x0015620000300800 */
[----:B------:R-:W-:Y:S04]  /*5e10*/  BSSY B1, `(.L_x_48) ;  /* 0x0000006000017945 */ /* 0x000fe80003800000 */
[----:B------:R-:W-:Y:S05]  /*5e20*/  @!P4 BRA `(.L_x_49) ;  /* 0x000000000010c947 */ /* 0x000fea0003800000 */
[----:B-----5:R0:W-:Y:S04]  /*5e30*/  STL [R1+0x80], R0 ;  /* 0x0000800001007387 */ /* 0x0201e80000100800 */
[----:B0-----:R-:W3:Y:S04]  /*5e40*/  LDG.E.LTC128B.U16 R0, desc[UR50][R12.64+0x10] ;  /* 0x000010320c007981 */ /* 0x001ee8000c1e1520 */
[----:B---3--:R0:W-:Y:S04]  /*5e50*/  STL [R1+0x38], R0 ;  /* 0x0000380001007387 */ /* 0x0081e80000100800 */
[----:B0-----:R0:W5:Y:S02]  /*5e60*/  LDL.LU R0, [R1+0x80] ;  /* 0x0000800001007983 */ /* 0x0011640000300800 */
.L_x_49:
[----:B------:R-:W-:Y:S05]  /*5e70*/  BSYNC B1 ;  /* 0x0000000000017941 */ /* 0x000fea0003800000 */
.L_x_48:
[----:B------:R-:W3:Y:S04]  /*5e80*/  LDL R232, [R1+0x38] ;  /* 0x0000380001e87983 */ /* 0x000ee80000100800 */
[----:B-----5:R4:W-:Y:S04]  /*5e90*/  STL [R1+0x90], R6 ;  /* 0x0000900601007387 */ /* 0x0209e80000100800 */
[----:B----4-:R-:W4:Y:S04]  /*5ea0*/  LDL.LU R6, [R1+0x10] ;  /* 0x0000100001067983 */ /* 0x010f280000300800 */
[----:B------:R1:W-:Y:S04]  /*5eb0*/  STL.64 [R1+0x88], R4 ;  /* 0x0000880401007387 */ /* 0x0003e80000100a00 */
[----:B-1----:R-:W2:Y:S04]  /*5ec0*/  LDL.LU.64 R4, [R1+0x28] ;  /* 0x0000280001047983 */ /* 0x002ea80000300a00 */
[----:B------:R1:W-:Y:S01]  /*5ed0*/  STL [R1+0x80], R0 ;  /* 0x0000800001007387 */ /* 0x0003e20000100800 */
[----:B---3--:R-:W-:-:S04]  /*5ee0*/  IMAD.U32 R232, R232, 0x10000, RZ ;  /* 0x00010000e8e87824 */ /* 0x008fc800078e00ff */
[----:B------:R-:W-:-:S04]  /*5ef0*/  FMUL R232, R232, R16 ;  /* 0x00000010e8e87220 */ /* 0x000fc80000400000 */
[----:B----4-:R-:W-:Y:S02]  /*5f00*/  FFMA R232, R6, R2, R232 ;  /* 0x0000000206e87223 */ /* 0x010fe400000000e8 */
[----:B------:R3:W5:Y:S01]  /*5f10*/  LDL.LU R6, [R1+0x90] ;  /* 0x0000900001067983 */ /* 0x0007620000300800 */
[----:B------:R-:W-:Y:S02]  /*5f20*/  ISETP.GT.AND P5, PT, R3, 0x80, P1 ;  /* 0x000000800300780c */ /* 0x000fe40000fa4270 */
[----:B------:R-:W-:-:S04]  /*5f30*/  F2FP.BF16.F32.PACK_AB R232, RZ, R232 ;  /* 0x000000e8ffe8723e */ /* 0x000fc800000010ff */
[----:B-1----:R-:W-:Y:S01]  /*5f40*/  PRMT R0, R232, 0x7610, R0 ;  /* 0x00007610e8007816 */ /* 0x002fe20000000000 */
[----:B--2---:R-:W-:Y:S02]  /*5f50*/  @P4 IMAD.MOV.U32 R232, RZ, RZ, R4 ;  /* 0x000000ffffe84224 */ /* 0x004fe400078e0004 */
[----:B------:R3:W5:Y:S04]  /*5f60*/  LDL.LU.64 R4, [R1+0x88] ;  /* 0x0000880001047983 */ /* 0x0007680000300a00 */
[----:B------:R1:W-:Y:S04]  /*5f70*/  @P4 STG.E.U16 desc[UR50][R232.64+0x10], R0 ;  /* 0x00001000e8004986 */ /* 0x0003e8000c101532 */
[----:B-1----:R3:W5:Y:S04]  /*5f80*/  LDL.LU R0, [R1+0x80] ;  /* 0x0000800001007983 */ /* 0x0027680000300800 */
[----:B------:R-:W2:Y:S01]  /*5f90*/  LDL.LU R233, [R1+0x38] ;  /* 0x0000380001e97983 */ /* 0x000ea20000300800 */
[----:B------:R-:W-:Y:S01]  /*5fa0*/  BSSY B1, `(.L_x_50) ;  /* 0x0000004000017945 */ /* 0x000fe20003800000 */
[----:B--2---:R-:W-:-:S03]  /*5fb0*/  PRMT R232, R233, 0x7610, R232 ;  /* 0x00007610e9e87816 */ /* 0x004fc600000000e8 */
[----:B---3--:R-:W-:Y:S05]  /*5fc0*/  @!P5 BRA `(.L_x_51) ;  /* 0x000000000004d947 */ /* 0x008fea0003800000 */
[----:B------:R1:W5:Y:S02]  /*5fd0*/  LDG.E.LTC128B.U16 R232, desc[UR50][R12.64+0x12] ;  /* 0x000012320ce87981 */ /* 0x000364000c1e1520 */
.L_x_51:
[----:B------:R-:W-:Y:S05]  /*5fe0*/  BSYNC B1 ;  /* 0x0000000000017941 */ /* 0x000fea0003800000 */
.L_x_50:
[----:B-----5:R2:W-:Y:S04]  /*5ff0*/  STL [R1+0x80], R0 ;  /* 0x0000800001007387 */ /* 0x0205e80000100800 */
[----:B--2---:R-:W2:Y:S01]  /*6000*/  LDL.LU R0, [R1+0x14] ;  /* 0x0000140001007983 */ /* 0x004ea20000300800 */
[----:B------:R-:W-:-:S04]  /*6010*/  IMAD.U32 R233, R232, 0x10000, RZ ;  /* 0x00010000e8e97824 */ /* 0x000fc800078e00ff */
[----:B------:R-:W-:Y:S01]  /*6020*/  FMUL R233, R233, R16 ;  /* 0x00000010e9e97220 */ /* 0x000fe20000400000 */
[----:B------:R-:W-:-:S03]  /*6030*/  ISETP.GT.AND P4, PT, R3, 0x88, P2 ;  /* 0x000000880300780c */ /* 0x000fc60001784270 */
[----:B--2---:R-:W-:Y:S02]  /*6040*/  FFMA R233, R0, R2, R233 ;  /* 0x0000000200e97223 */ /* 0x004fe400000000e9 */
[----:B------:R2:W5:Y:S01]  /*6050*/  LDL.LU R0, [R1+0x80] ;  /* 0x0000800001007983 */ /* 0x0005620000300800 */
[----:B------:R-:W-:Y:S02]  /*6060*/  BSSY B1, `(.L_x_52) ;  /* 0x0000005000017945 */ /* 0x000fe40003800000 */
[----:B------:R-:W-:-:S05]  /*6070*/  F2FP.BF16.F32.PACK_AB R233, RZ, R233 ;  /* 0x000000e9ffe9723e */ /* 0x000fca00000010ff */
[----:B------:R2:W-:Y:S01]  /*6080*/  @P5 STG.E.U16 desc[UR50][R14.64+0x12], R233 ;  /* 0x000012e90e005986 */ /* 0x0005e2000c101532 */
[----:B------:R-:W-:Y:S05]  /*6090*/  @!P4 BRA `(.L_x_53) ;  /* 0x000000000004c947 */ /* 0x000fea0003800000 */
[----:B------:R3:W5:Y:S02]  /*60a0*/  LDG.E.LTC128B.U16 R232, desc[UR50][R18.64+0x10] ;  /* 0x0000103212e87981 */ /* 0x000764000c1e1520 */
.L_x_53:
[----:B------:R-:W-:Y:S05]  /*60b0*/  BSYNC B1 ;  /* 0x0000000000017941 */ /* 0x000fea0003800000 */
.L_x_52:
[----:B-----5:R4:W-:Y:S04]  /*60c0*/  STL [R1+0x88], R0 ;  /* 0x0000880001007387 */ /* 0x0209e80000100800 */
[----:B----4-:R-:W4:Y:S04]  /*60d0*/  LDL.LU R0, [R1+0x18] ;  /* 0x0000180001007983 */ /* 0x010f280000300800 */
[----:B------:R0:W-:Y:S04]  /*60e0*/  STL.64 [R1+0x80], R4 ;  /* 0x0000800401007387 */ /* 0x0001e80000100a00 */
[----:B0-----:R-:W3:Y:S01]  /*60f0*/  LDL.LU.64 R4, [R1+0x68] ;  /* 0x0000680001047983 */ /* 0x001ee20000300a00 */
[----:B--2---:R-:W-:-:S04]  /*6100*/  IMAD.U32 R233, R232, 0x10000, RZ ;  /* 0x00010000e8e97824 */ /* 0x004fc800078e00ff */
[----:B------:R-:W-:Y:S01]  /*6110*/  FMUL R233, R233, R16 ;  /* 0x00000010e9e97220 */ /* 0x000fe20000400000 */
[----:B------:R-:W-:Y:S01]  /*6120*/  ISETP.GT.AND P5, PT, R3, 0x88, P1 ;  /* 0x000000880300780c */ /* 0x000fe20000fa4270 */
[----:B------:R-:W-:Y:S02]  /*6130*/  BSSY B1, `(.L_x_54) ;  /* 0x000000a000017945 */ /* 0x000fe40003800000 */
[----:B----4-:R-:W-:Y:S02]  /*6140*/  FFMA R233, R0, R2, R233 ;  /* 0x0000000200e97223 */ /* 0x010fe400000000e9 */
[----:B------:R0:W5:Y:S03]  /*6150*/  LDL.LU R0, [R1+0x88] ;  /* 0x0000880001007983 */ /* 0x0001660000300800 */
[----:B------:R-:W-:-:S05]  /*6160*/  F2FP.BF16.F32.PACK_AB R233, RZ, R233 ;  /* 0x000000e9ffe9723e */ /* 0x000fca00000010ff */
[----:B---3--:R2:W-:Y:S04]  /*6170*/  @P4 STG.E.U16 desc[UR50][R4.64+0x10], R233 ;  /* 0x000010e904004986 */ /* 0x0085e8000c101532 */
[----:B--2---:R0:W5:Y:S04]  /*6180*/  LDL.LU.64 R4, [R1+0x80] ;  /* 0x0000800001047983 */ /* 0x0041680000300a00 */
[----:B------:R0:W-:Y:S01]  /*6190*/  STL.S16 [R1+0x18], R232 ;  /* 0x000018e801007387 */ /* 0x0001e20000100600 */
[----:B------:R-:W-:Y:S05]  /*61a0*/  @!P5 BRA `(.L_x_55) ;  /* 0x000000000008d947 */ /* 0x000fea0003800000 */
[----:B0-----:R-:W2:Y:S04]  /*61b0*/  LDG.E.LTC128B.U16 R232, desc[UR50][R18.64+0x12] ;  /* 0x0000123212e87981 */ /* 0x001ea8000c1e1520 */
[----:B--2---:R2:W-:Y:S02]  /*61c0*/  STL [R1+0x18], R232 ;  /* 0x000018e801007387 */ /* 0x0045e40000100800 */
.L_x_55:
[----:B------:R-:W-:Y:S05]  /*61d0*/  BSYNC B1 ;  /* 0x0000000000017941 */ /* 0x000fea0003800000 */
.L_x_54:
[----:B------:R-:W3:Y:S04]  /*61e0*/  LDL.LU R233, [R1+0x1c] ;  /* 0x00001c0001e97983 */ /* 0x000ee80000300800 */
[----:B------:R4:W-:Y:S04]  /*61f0*/  STL.64 [R1+0xc0], R26 ;  /* 0x0000c01a01007387 */ /* 0x0009e80000100a00 */
[----:B----4-:R-:W4:Y:S04]  /*6200*/  LDL.LU.64 R26, [R1] ;  /* 0x00000000011a7983 */ /* 0x010f280000300a00 */
[----:B------:R0:W-:Y:S04]  /*6210*/  STL.64 [R1+0xb8], R24 ;  /* 0x0000b81801007387 */ /* 0x0001e80000100a00 */
[----:B0-----:R-:W4:Y:S04]  /*6220*/  LDL.64 R24, [R1+0x50] ;  /* 0x0000500001187983 */ /* 0x001f280000100a00 */
[----:B------:R0:W-:Y:S04]  /*6230*/  STL.64 [R1+0xb0], R18 ;  /* 0x0000b01201007387 */ /* 0x0001e80000100a00 */
[----:B0-----:R-:W4:Y:S04]  /*6240*/  LDL.64 R18, [R1+0x48] ;  /* 0x0000480001127983 */ /* 0x001f280000100a00 */
[----:B------:R-:W-:Y:S04]  /*6250*/  STL [R1+0xac], R14 ;  /* 0x0000ac0e01007387 */ /* 0x000fe80000100800 */
[----:B------:R-:W-:Y:S04]  /*6260*/  STL [R1+0xa8], R11 ;  /* 0x0000a80b01007387 */ /* 0x000fe80000100800 */
[----:B------:R1:W-:Y:S04]  /*6270*/  STL.64 [R1+0xa0], R12 ;  /* 0x0000a00c01007387 */ /* 0x0003e80000100a00 */
[----:B-1----:R-:W4:Y:S04]  /*6280*/  LDL.LU.64 R12, [R1+0x8] ;  /* 0x00000800010c7983 */ /* 0x002f280000300a00 */
[----:B------:R0:W-:Y:S04]  /*6290*/  STL [R1+0x98], R10 ;  /* 0x0000980a01007387 */ /* 0x0001e80000100800 */
[----:B0-----:R-:W4:Y:S04]  /*62a0*/  LDL R10, [R1+0x44] ;  /* 0x00004400010a7983 */ /* 0x001f280000100800 */
[----:B------:R0:W-:Y:S04]  /*62b0*/  STL.64 [R1+0x90], R8 ;  /* 0x0000900801007387 */ /* 0x0001e80000100a00 */
[----:B0-----:R-:W2:Y:S04]  /*62c0*/  LDL.LU R9, [R1+0x18] ;  /* 0x0000180001097983 */ /* 0x001ea80000300800 */
[----:B-----5:R0:W-:Y:S04]  /*62d0*/  STL [R1+0x88], R0 ;  /* 0x0000880001007387 */ /* 0x0201e80000100800 */
[----:B0-----:R-:W4:Y:S01]  /*62e0*/  LDL R0, [R1+0x40] ;  /* 0x0000400001007983 */ /* 0x001f220000100800 */
[----:B------:R-:W-:-:S03]  /*62f0*/  ISETP.GT.AND P4, PT, R3, 0x100, P0 ;  /* 0x000001000300780c */ /* 0x000fc60000784270 */
[----:B------:R0:W-:Y:S04]  /*6300*/  STL.64 [R1+0x80], R4 ;  /* 0x0000800401007387 */ /* 0x0001e80000100a00 */
[----:B0-----:R-:W4:Y:S04]  /*6310*/  LDL R4, [R1+0x60] ;  /* 0x0000600001047983 */ /* 0x001f280000100800 */
[----:B------:R-:W4:Y:S01]  /*6320*/  LDL R5, [R1+0x58] ;  /* 0x0000580001057983 */ /* 0x000f220000100800 */
[----:B--2---:R-:W-:-:S04]  /*6330*/  IMAD.U32 R232, R9, 0x10000, RZ ;  /* 0x0001000009e87824 */ /* 0x004fc800078e00ff */
[----:B------:R-:W-:-:S04]  /*6340*/  FMUL R232, R232, R16 ;  /* 0x00000010e8e87220 */ /* 0x000fc80000400000 */
[----:B---3--:R-:W-:-:S05]  /*6350*/  FFMA R232, R233, R2, R232 ;  /* 0x00000002e9e87223 */ /* 0x008fca00000000e8 */
[----:B------:R-:W-:Y:S01]  /*6360*/  F2FP.BF16.F32.PACK_AB R232, RZ, R232 ;  /* 0x000000e8ffe8723e */ /* 0x000fe200000010ff */
[----:B----4-:R-:W-:-:S03]  /*6370*/  IMAD.MOV.U32 R233, RZ, RZ, R13 ;  /* 0x000000ffffe97224 */ /* 0x010fc600078e000d */
[----:B------:R-:W-:Y:S01]  /*6380*/  PRMT R11, R232, 0x7610, R11 ;  /* 0x00007610e80b7816 */ /* 0x000fe2000000000b */
[----:B------:R-:W-:Y:S02]  /*6390*/  IMAD.MOV.U32 R232, RZ, RZ, R12 ;  /* 0x000000ffffe87224 */ /* 0x000fe400078e000c */
[----:B------:R-:W-:-:S03]  /*63a0*/  IMAD.WIDE.U32 R26, R0, 0x78, R26 ;  /* 0x00000078001a7825 */ /* 0x000fc600078e001a */
[----:B------:R0:W-:Y:S01]  /*63b0*/  @P5 STG.E.U16 desc[UR50][R232.64+0x12], R11 ;  /* 0x0000120be8005986 */ /* 0x0001e2000c101532 */
[----:B------:R-:W-:-:S03]  /*63c0*/  IMAD.IADD R12, R10, 0x1, R27 ;  /* 0x000000010a0c7824 */ /* 0x000fc600078e021b */
[----:B------:R1:W-:Y:S01]  /*63d0*/  STL.64 [R1+0x10], R26 ;  /* 0x0000101a01007387 */ /* 0x0003e20000100a00 */
[----:B0-----:R-:W-:-:S03]  /*63e0*/  IADD3 R11, P5, R24, R26, RZ ;  /* 0x0000001a180b7210 */ /* 0x001fc60007fbe0ff */
[----:B-1----:R0:W5:Y:S02]  /*63f0*/  LDL.LU.64 R26, [R1+0xc0] ;  /* 0x0000c000011a7983 */ /* 0x0021640000300a00 */
[----:B------:R-:W-:Y:S02]  /*6400*/  IMAD.X R14, R12, 0x1, R19, P5 ;  /* 0x000000010c0e7824 */ /* 0x000fe400028e0613 */
[----:B------:R0:W5:Y:S04]  /*6410*/  LDL.LU.64 R24, [R1+0xb8] ;  /* 0x0000b80001187983 */ /* 0x0001680000300a00 */
[----:B------:R1:W-:Y:S01]  /*6420*/  STL [R1+0x2c], R12 ;  /* 0x00002c0c01007387 */ /* 0x0003e20000100800 */
[----:B------:R-:W-:-:S03]  /*6430*/  PRMT R8, R9, 0x7610, R8 ;  /* 0x0000761009087816 */ /* 0x000fc60000000008 */
[----:B------:R0:W5:Y:S01]  /*6440*/  LDL.LU.64 R18, [R1+0xb0] ;  /* 0x0000b00001127983 */ /* 0x0001620000300a00 */
[----:B-1----:R-:W-:-:S04]  /*6450*/  LEA R12, P5, R11, R20, 0x1 ;  /* 0x000000140b0c7211 */ /* 0x002fc800078a08ff */
[----:B------:R-:W-:Y:S02]  /*6460*/  LEA.HI.X R13, R11, R21, R14, 0x1, P5 ;  /* 0x000000150b0d7211 */ /* 0x000fe400028f0c0e */
[----:B------:R0:W5:Y:S04]  /*6470*/  LDL.LU R14, [R1+0xac] ;  /* 0x0000ac00010e7983 */ /* 0x0001680000300800 */
[----:B------:R-:W2:Y:S04]  /*6480*/  @P4 LDG.E.LTC128B.U16 R8, desc[UR50][R12.64] ;  /* 0x000000320c084981 */ /* 0x000ea8000c1e1520 */
[----:B------:R0:W5:Y:S04]  /*6490*/  LDL.LU R11, [R1+0xa8] ;  /* 0x0000a800010b7983 */ /* 0x0001680000300800 */
[----:B------:R0:W5:Y:S01]  /*64a0*/  LDL.LU.64 R12, [R1+0xa0] ;  /* 0x0000a000010c7983 */ /* 0x0001620000300a00 */
[----:B------:R-:W-:-:S03]  /*64b0*/  USHF.L.U64.HI UR4, UR8, 0x9, UR9 ;  /* 0x0000000908047899 */ /* 0x000fc60008010209 */
[----:B--2---:R1:W-:Y:S02]  /*64c0*/  STL [R1+0x28], R8 ;  /* 0x0000280801007387 */ /* 0x0043e40000100800 */
[----:B-1----:R-:W-:-:S04]  /*64d0*/  IMAD.U32 R8, R8, 0x10000, RZ ;  /* 0x0001000008087824 */ /* 0x002fc800078e00ff */
[----:B------:R-:W-:-:S04]  /*64e0*/  FMUL R8, R8, R16 ;  /* 0x0000001008087220 */ /* 0x000fc80000400000 */
[----:B------:R-:W-:Y:S01]  /*64f0*/  FFMA R224, R224, R2, R8 ;  /* 0x00000002e0e07223 */ /* 0x000fe20000000008 */
[----:B------:R-:W-:-:S05]  /*6500*/  IMAD.U32 R8, RZ, RZ, UR8 ;  /* 0x00000008ff087e24 */ /* 0x000fca000f8e00ff */
[----:B------:R-:W-:Y:S02]  /*6510*/  LEA R8, P5, R8, R6, 0x9 ;  /* 0x0000000608087211 */ /* 0x000fe400078a48ff */
[----:B------:R-:W-:Y:S02]  /*6520*/  F2FP.BF16.F32.PACK_AB R224, RZ, R224 ;  /* 0x000000e0ffe0723e */ /* 0x000fe400000010ff */
[----:B------:R-:W-:-:S05]  /*6530*/  IADD3.X R9, R7, UR4, RZ, P5, !PT ;  /* 0x0000000407097c10 */ /* 0x000fca000affe4ff */
[----:B------:R-:W-:Y:S04]  /*6540*/  STL.64 [R1], R8 ;  /* 0x0000000801007387 */ /* 0x000fe80000100a00 */
[----:B------:R1:W-:Y:S04]  /*6550*/  @P4 STG.E.U16 desc[UR50][R8.64], R224 ;  /* 0x000000e008004986 */ /* 0x0003e8000c101532 */
[----:B-1----:R-:W2:Y:S01]  /*6560*/  LDL R224, [R1+0x5c] ;  /* 0x00005c0001e07983 */ /* 0x002ea20000100800 */
[----:B------:R-:W-:-:S03]  /*6570*/  IMAD.WIDE.U32 R22, R0, 0x78, R22 ;  /* 0x0000007800167825 */ /* 0x000fc600078e0016 */
[----:B------:R-:W-:-:S04]  /*6580*/  IADD3 R8, P4, R234, R22, RZ ;  /* 0x00000016ea087210 */ /* 0x000fc80007f9e0ff */
[----:B------:R-:W-:Y:S02]  /*6590*/  IADD3.X R9, R235, R10, R23, P4, !PT ;  /* 0x0000000aeb097210 */ /* 0x000fe400027fe417 */
[----:B------:R0:W5:Y:S01]  /*65a0*/  LDL.LU R10, [R1+0x98] ;  /* 0x00009800010a7983 */ /* 0x0001620000300800 */
[----:B------:R-:W-:-:S03]  /*65b0*/  IMAD.WIDE.U32 R22, R17, R0, R8 ;  /* 0x0000000011167225 */ /* 0x000fc600078e0008 */
[----:B------:R-:W-:-:S04]  /*65c0*/  IADD3 R22, P4, R236, R22, RZ ;  /* 0x00000016ec167210 */ /* 0x000fc80007f9e0ff */
[----:B------:R-:W-:-:S03]  /*65d0*/  IADD3.X R23, R237, R4, R23, P4, !PT ;  /* 0x00000004ed177210 */ /* 0x000fc600027fe417 */
[----:B------:R-:W-:Y:S01]  /*65e0*/  IMAD.WIDE.U32 R4, R5, UR41, R22 ;  /* 0x0000002905047c25 */ /* 0x000fe2000f8e0016 */
[----:B------:R1:W-:Y:S02]  /*65f0*/  STL.64 [R1+0x18], R8 ;  /* 0x0000180801007387 */ /* 0x0003e40000100a00 */
[----:B------:R-:W-:Y:S02]  /*6600*/  LEA R22, P4, R4, R20, 0x1 ;  /* 0x0000001404167211 */ /* 0x000fe400078808ff */
[----:B-1----:R0:W5:Y:S04]  /*6610*/  LDL.LU.64 R8, [R1+0x90] ;  /* 0x0000900001087983 */ /* 0x0021680000300a00 */
[----:B------:R0:W5:Y:S01]  /*6620*/  LDL.LU R0, [R1+0x88] ;  /* 0x0000880001007983 */ /* 0x0001620000300800 */
[----:B--2---:R-:W-:-:S05]  /*6630*/  IMAD.IADD R23, R224, 0x1, R5 ;  /* 0x00000001e0177824 */ /* 0x004fca00078e0205 */
[----:B------:R-:W-:Y:S02]  /*6640*/  LEA.HI.X R23, R4, R21, R23, 0x1, P4 ;  /* 0x0000001504177211 */ /* 0x000fe400020f0c17 */
[----:B------:R0:W5:Y:S01]  /*6650*/  LDL.LU.64 R4, [R1+0x80] ;  /* 0x0000800001047983 */ /* 0x0001620000300a00 */
[----:B------:R-:W-:Y:S01]  /*6660*/  ISETP.GT.AND P4, PT, R3, 0x100, P3 ;  /* 0x000001000300780c */ /* 0x000fe20001f84270 */
[----:B------:R-:W-:-:S12]  /*6670*/  BSSY B1, `(.L_x_56) ;  /* 0x0000004000017945 */ /* 0x000fd80003800000 */
[----:B0-----:R-:W-:Y:S05]  /*6680*/  @!P4 BRA `(.L_x_57) ;  /* 0x000000000008c947 */ /* 0x001fea0003800000 */
[----:B------:R-:W2:Y:S04]  /*6690*/  LDG.E.LTC128B.U16 R224, desc[UR50][R22.64+0x2] ;  /* 0x0000023216e07981 */ /* 0x000ea8000c1e1520 */
[----:B--2---:R0:W-:Y:S02]  /*66a0*/  STL [R1+0x28], R224 ;  /* 0x000028e001007387 */ /* 0x0041e40000100800 */
.L_x_57:
[----:B------:R-:W-:Y:S05]  /*66b0*/  BSYNC B1 ;  /* 0x0000000000017941 */ /* 0x000fea0003800000 */
.L_x_56:
[----:B-----5:R1:W-:Y:S04]  /*66c0*/  STL.64 [R1+0x98], R10 ;  /* 0x0000980a01007387 */ /* 0x0203e80000100a00 */
[----:B-1----:R-:W2:Y:S04]  /*66d0*/  LDL.64 R10, [R1+0x50] ;  /* 0x00005000010a7983 */ /* 0x002ea80000100a00 */
[----:B------:R1:W-:Y:S04]  /*66e0*/  STL [R1+0x94], R8 ;  /* 0x0000940801007387 */ /* 0x0003e80000100800 */
[----:B-1----:R-:W3:Y:S04]  /*66f0*/  LDL.LU R8, [R1+0x2c] ;  /* 0x00002c0001087983 */ /* 0x002ee80000300800 */
[----:B------:R-:W-:Y:S04]  /*6700*/  STL [R1+0x90], R5 ;  /* 0x0000900501007387 */ /* 0x000fe80000100800 */
[----:B------:R1:W-:Y:S04]  /*6710*/  STL.64 [R1+0x88], R6 ;  /* 0x0000880601007387 */ /* 0x0003e80000100a00 */
[----:B-1----:R-:W4:Y:S04]  /*6720*/  LDL.64 R6, [R1+0x48] ;  /* 0x0000480001067983 */ /* 0x002f280000100a00 */
[----:B------:R1:W-:Y:S04]  /*6730*/  STL [R1+0x84], R4 ;  /* 0x0000840401007387 */ /* 0x0003e80000100800 */
[----:B-1----:R-:W0:Y:S04]  /*6740*/  LDL.LU R4, [R1+0x28] ;  /* 0x0000280001047983 */ /* 0x002e280000300800 */
[----:B------:R-:W-:Y:S01]  /*6750*/  STL [R1+0x80], R0 ;  /* 0x0000800001007387 */ /* 0x000fe20000100800 */
[----:B0-----:R-:W-:-:S04]  /*6760*/  IMAD.U32 R224, R4, 0x10000, RZ ;  /* 0x0001000004e07824 */ /* 0x001fc800078e00ff */
[----:B------:R-:W-:-:S04]  /*6770*/  FMUL R224, R224, R16 ;  /* 0x00000010e0e07220 */ /* 0x000fc80000400000 */
[----:B------:R-:W-:-:S05]  /*6780*/  FFMA R224, R225, R2, R224 ;  /* 0x00000002e1e07223 */ /* 0x000fca00000000e0 */
[----:B------:R-:W-:-:S04]  /*6790*/  F2FP.BF16.F32.PACK_AB R224, RZ, R224 ;  /* 0x000000e0ffe0723e */ /* 0x000fc800000010ff */
[----:B------:R-:W-:Y:S02]  /*67a0*/  PRMT R5, R224, 0x7610, R5 ;  /* 0x00007610e0057816 */ /* 0x000fe40000000005 */
[----:B------:R-:W2:Y:S04]  /*67b0*/  LDL.64 R224, [R1] ;  /* 0x0000000001e07983 */ /* 0x000ea80000100a00 */
[----:B--2---:R0:W-:Y:S04]  /*67c0*/  @P4 STG.E.U16 desc[UR50][R224.64+0x2], R5 ;  /* 0x00000205e0004986 */ /* 0x0041e8000c101532 */
[----:B0-----:R-:W2:Y:S01]  /*67d0*/  LDL.LU.64 R224, [R1+0x10] ;  /* 0x0000100001e07983 */ /* 0x001ea20000300a00 */
[----:B------:R-:W-:-:S02]  /*67e0*/  PRMT R0, R4, 0x7610, R0 ;  /* 0x0000761004007816 */ /* 0x000fc40000000000 */
[----:B--2---:R-:W-:-:S04]  /*67f0*/  IADD3 R224, P4, R234, R224, RZ ;  /* 0x000000e0eae07210 */ /* 0x004fc80007f9e0ff */
[----:B------:R-:W-:Y:S01]  /*6800*/  IADD3 R5, P5, R224, R10, RZ ;  /* 0x0000000ae0057210 */ /* 0x000fe20007fbe0ff */
[----:B---3--:R-:W-:Y:S01]  /*6810*/  IMAD.X R225, R8, 0x1, R235, P4 ;  /* 0x0000000108e17824 */ /* 0x008fe200020e06eb */
[----:B------:R0:W5:Y:S01]  /*6820*/  LDL.LU.64 R10, [R1+0x98] ;  /* 0x00009800010a7983 */ /* 0x0001620000300a00 */
[----:B------:R-:W-:Y:S02]  /*6830*/  ISETP.GT.AND P4, PT, R3, 0x108, P0 ;  /* 0x000001080300780c */ /* 0x000fe40000784270 */
[----:B----4-:R-:W-:Y:S01]  /*6840*/  IMAD.X R8, R225, 0x1, R7, P5 ;  /* 0x00000001e1087824 */ /* 0x010fe200028e0607 */
[----:B------:R-:W-:-:S04]  /*6850*/  LEA R6, P5, R5, R20, 0x1 ;  /* 0x0000001405067211 */ /* 0x000fc800078a08ff */
[----:B------:R-:W-:Y:S02]  /*6860*/  LEA.HI.X R7, R5, R21, R8, 0x1, P5 ;  /* 0x0000001505077211 */ /* 0x000fe400028f0c08 */
[----:B------:R0:W5:Y:S04]  /*6870*/  LDL.LU R8, [R1+0x94] ;  /* 0x0000940001087983 */ /* 0x0001680000300800 */
[----:B------:R0:W5:Y:S04]  /*6880*/  LDL.LU R5, [R1+0x90] ;  /* 0x0000900001057983 */ /* 0x0001680000300800 */
[----:B------:R1:W-:Y:S04]  /*6890*/  STL.64 [R1+0x8], R6 ;  /* 0x0000080601007387 */ /* 0x0003e80000100a00 */
[----:B-1----:R0:W5:Y:S04]  /*68a0*/  LDL.LU.64 R6, [R1+0x88] ;  /* 0x0000880001067983 */ /* 0x0021680000300a00 */
[----:B------:R0:W5:Y:S04]  /*68b0*/  LDL.LU R4, [R1+0x84] ;  /* 0x0000840001047983 */ /* 0x0001680000300800 */
[----:B------:R1:W-:Y:S04]  /*68c0*/  STL.S16 [R1+0x68], R0 ;  /* 0x0000680001007387 */ /* 0x0003e80000100600 */
[----:B-1----:R0:W5:Y:S01]  /*68d0*/  LDL.LU R0, [R1+0x80] ;  /* 0x0000800001007983 */ /* 0x0021620000300800 */
[----:B------:R-:W-:Y:S04]  /*68e0*/  BSSY B1, `(.L_x_58) ;  /* 0x0000009000017945 */ /* 0x000fe80003800000 */
[----:B------:R-:W-:Y:S05]  /*68f0*/  @!P4 BRA `(.L_x_59) ;  /* 0x00000000001cc947 */ /* 0x000fea0003800000 */
[----:B------:R1:W-:Y:S04]  /*6900*/  STL.64 [R1+0x88], R2 ;  /* 0x0000880201007387 */ /* 0x0003e80000100a00 */
[----:B-1----:R-:W2:Y:S04]  /*6910*/  LDL.LU.64 R2, [R1+0x8] ;  /* 0x0000080001027983 */ /* 0x002ea80000300a00 */
[----:B-----5:R2:W-:Y:S04]  /*6920*/  STL [R1+0x80], R0 ;  /* 0x0000800001007387 */ /* 0x0205e80000100800 */
[----:B--2---:R-:W2:Y:S04]  /*6930*/  LDG.E.LTC128B.U16 R0, desc[UR50][R2.64] ;  /* 0x0000003202007981 */ /* 0x004ea8000c1e1520 */
[----:B------:R1:W5:Y:S04]  /*6940*/  LDL.LU.64 R2, [R1+0x88] ;  /* 0x0000880001027983 */ /* 0x0003680000300a00 */
[----:B--2---:R2:W-:Y:S04]  /*6950*/  STL [R1+0x68], R0 ;  /* 0x0000680001007387 */ /* 0x0045e80000100800 */
[----:B--2---:R1:W5:Y:S02]  /*6960*/  LDL.LU R0, [R1+0x80] ;  /* 0x0000800001007983 */ /* 0x0043640000300800 */
.L_x_59:
[----:B------:R-:W-:Y:S05]  /*6970*/  BSYNC B1 ;  /* 0x0000000000017941 */ /* 0x000fea0003800000 */
.L_x_58:
[----:B------:R2:W-:Y:S04]  /*6980*/  STL.64 [R1+0xc0], R22 ;  /* 0x0000c01601007387 */ /* 0x0005e80000100a00 */
[----:B--2---:R-:W2:Y:S04]  /*6990*/  LDL.64 R22, [R1] ;  /* 0x0000000001167983 */ /* 0x004ea80000100a00 */
[----:B------:R3:W-:Y:S04]  /*69a0*/  STL.64 [R1+0xb8], R18 ;  /* 0x0000b81201007387 */ /* 0x0007e80000100a00 */
[----:B---3--:R-:W3:Y:S04]  /*69b0*/  LDL.LU.64 R18, [R1+0x70] ;  /* 0x0000700001127983 */ /* 0x008ee80000300a00 */
[----:B------:R-:W-:Y:S04]  /*69c0*/  STL.64 [R1+0xb0], R14 ;  /* 0x0000b00e01007387 */ /* 0x000fe80000100a00 */
[----:B------:R4:W-:Y:S04]  /*69d0*/  STL.64 [R1+0xa8], R12 ;  /* 0x0000a80c01007387 */ /* 0x0009e80000100a00 */
[----:B----4-:R-:W4:Y:S04]  /*69e0*/  LDL R12, [R1+0x60] ;  /* 0x00006000010c7983 */ /* 0x010f280000100800 */
[----:B------:R-:W4:Y:S04]  /*69f0*/  LDL R13, [R1+0x58] ;  /* 0x00005800010d7983 */ /* 0x000f280000100800 */
[----:B-----5:R0:W-:Y:S04]  /*6a00*/  STL.64 [R1+0xa0], R10 ;  /* 0x0000a00a01007387 */ /* 0x0201e80000100a00 */
[----:B0-----:R-:W4:Y:S04]  /*6a10*/  LDL R10, [R1+0x20] ;  /* 0x00002000010a7983 */ /* 0x001f280000100800 */
[----:B------:R-:W3:Y:S04]  /*6a20*/  LDL R11, [R1+0x40] ;  /* 0x00004000010b7983 */ /* 0x000ee80000100800 */
[----:B------:R0:W-:Y:S04]  /*6a30*/  STL.64 [R1+0x98], R8 ;  /* 0x0000980801007387 */ /* 0x0001e80000100a00 */
[----:B0-----:R-:W4:Y:S04]  /*6a40*/  LDL.64 R8, [R1+0x50] ;  /* 0x0000500001087983 */ /* 0x001f280000100a00 */
[----:B------:R0:W-:Y:S04]  /*6a50*/  STL [R1+0x90], R5 ;  /* 0x0000900501007387 */ /* 0x0001e80000100800 */
[----:B0-----:R-:W4:Y:S04]  /*6a60*/  LDL R5, [R1+0x44] ;  /* 0x0000440001057983 */ /* 0x001f280000100800 */
[----:B------:R0:W-:Y:S04]  /*6a70*/  STL.64 [R1+0x88], R6 ;  /* 0x0000880601007387 */ /* 0x0001e80000100a00 */
[----:B0-----:R-:W4:Y:S04]  /*6a80*/  LDL.64 R6, [R1+0x48] ;  /* 0x0000480001067983 */ /* 0x001f280000100a00 */
[----:B------:R0:W-:Y:S04]  /*6a90*/  STL [R1+0x84], R4 ;  /* 0x0000840401007387 */ /* 0x0001e80000100800 */
[----:B0-----:R-:W4:Y:S04]  /*6aa0*/  LDL R4, [R1+0x5c] ;  /* 0x00005c0001047983 */ /* 0x001f280000100800 */
[----:B------:R0:W-:Y:S04]  /*6ab0*/  STL [R1+0x80], R0 ;  /* 0x0000800001007387 */ /* 0x0001e80000100800 */
[----:B0-----:R-:W2:Y:S01]  /*6ac0*/  LDL.LU R0, [R1+0x68] ;  /* 0x0000680001007983 */ /* 0x001ea20000300800 */
[----:B------:R-:W-:-:S04]  /*6ad0*/  IMAD.U32 R15, RZ, RZ, UR8 ;  /* 0x00000008ff0f7e24 */ /* 0x000fc8000f8e00ff */
[----:B------:R-:W-:Y:S01]  /*6ae0*/  IMAD.SHL.U32 R15, R15, 0x10, RZ ;  /* 0x000000100f0f7824 */ /* 0x000fe200078e00ff */
[----:B------:R-:W-:Y:S01]  /*6af0*/  BSSY B1, `(.L_x_60) ;  /* 0x000002c000017945 */ /* 0x000fe20003800000 */
[----:B---3--:R-:W-:-:S04]  /*6b00*/  IMAD.WIDE.U32 R18, R11, 0x78, R18 ;  /* 0x000000780b127825 */ /* 0x008fc800078e0012 */
[----:B--2---:R-:W-:-:S04]  /*6b10*/  IMAD.U32 R14, R0, 0x10000, RZ ;  /* 0x00010000000e7824 */ /* 0x004fc800078e00ff */
[----:B------:R-:W-:-:S04]  /*6b20*/  FMUL R14, R14, R16 ;  /* 0x000000100e0e7220 */ /* 0x000fc80000400000 */
[----:B------:R-:W-:Y:S01]  /*6b30*/  FFMA R226, R226, R2, R14 ;  /* 0x00000002e2e27223 */ /* 0x000fe2000000000e */
[----:B------:R-:W-:-:S04]  /*6b40*/  IADD3 R14, P5, R22, R15, RZ ;  /* 0x0000000f160e7210 */ /* 0x000fc80007fbe0ff */
[----:B------:R-:W-:Y:S01]  /*6b50*/  F2FP.BF16.F32.PACK_AB R226, RZ, R226 ;  /* 0x000000e2ffe2723e */ /* 0x000fe200000010ff */
[----:B----4-:R-:W-:Y:S02]  /*6b60*/  IMAD.X R15, R23, 0x1, R10, P5 ;  /* 0x00000001170f7824 */ /* 0x010fe400028e060a */
[----:B------:R0:W5:Y:S04]  /*6b70*/  LDL.LU.64 R22, [R1+0xc0] ;  /* 0x0000c00001167983 */ /* 0x0001680000300a00 */
[----:B------:R-:W-:Y:S04]  /*6b80*/  STL.64 [R1+0x28], R14 ;  /* 0x0000280e01007387 */ /* 0x000fe80000100a00 */
[----:B------:R2:W-:Y:S02]  /*6b90*/  @P4 STG.E.U16 desc[UR50][R14.64], R226 ;  /* 0x000000e20e004986 */ /* 0x0005e4000c101532 */
[----:B--2---:R-:W-:-:S04]  /*6ba0*/  IADD3 R14, P4, R234, R18, RZ ;  /* 0x00000012ea0e7210 */ /* 0x004fc80007f9e0ff */
[----:B------:R-:W-:-:S03]  /*6bb0*/  IADD3.X R15, R235, R5, R19, P4, !PT ;  /* 0x00000005eb0f7210 */ /* 0x000fc600027fe413 */
[----:B------:R-:W-:Y:S02]  /*6bc0*/  IMAD.WIDE.U32 R18, R17, R11, R14 ;  /* 0x0000000b11127225 */ /* 0x000fe400078e000e */
[----:B------:R2:W-:Y:S02]  /*6bd0*/  STL.64 [R1+0x38], R14 ;  /* 0x0000380e01007387 */ /* 0x0005e40000100a00 */
[----:B--2---:R-:W-:-:S04]  /*6be0*/  IADD3 R14, P4, R236, R18, RZ ;  /* 0x00000012ec0e7210 */ /* 0x004fc80007f9e0ff */
[----:B------:R-:W-:Y:S01]  /*6bf0*/  IADD3.X R15, R237, R12, R19, P4, !PT ;  /* 0x0000000ced0f7210 */ /* 0x000fe200027fe413 */
[----:B------:R-:W-:Y:S01]  /*6c00*/  IMAD.WIDE.U32 R10, R11, 0x78, R224 ;  /* 0x000000780b0a7825 */ /* 0x000fe200078e00e0 */
[----:B------:R0:W5:Y:S03]  /*6c10*/  LDL.LU.64 R18, [R1+0xb8] ;  /* 0x0000b80001127983 */ /* 0x0001660000300a00 */
[----:B------:R-:W-:Y:S02]  /*6c20*/  IMAD.WIDE.U32 R12, R13, UR41, R14 ;  /* 0x000000290d0c7c25 */ /* 0x000fe4000f8e000e */
[----:B------:R0:W5:Y:S02]  /*6c30*/  LDL.LU.64 R14, [R1+0xb0] ;  /* 0x0000b000010e7983 */ /* 0x0001640000300a00 */
[----:B------:R-:W-:Y:S01]  /*6c40*/  IMAD.IADD R225, R4, 0x1, R13 ;  /* 0x0000000104e17824 */ /* 0x000fe200078e020d */
[----:B------:R-:W-:Y:S01]  /*6c50*/  LEA R224, P4, R12, R20, 0x1 ;  /* 0x000000140ce07211 */ /* 0x000fe200078808ff */
[----:B------:R-:W-:-:S03]  /*6c60*/  IMAD.IADD R4, R5, 0x1, R11 ;  /* 0x0000000105047824 */ /* 0x000fc600078e020b */
[----:B------:R-:W-:Y:S02]  /*6c70*/  LEA.HI.X R225, R12, R21, R225, 0x1, P4 ;  /* 0x000000150ce17211 */ /* 0x000fe400020f0ce1 */
[----:B------:R-:W-:Y:S01]  /*6c80*/  IADD3 R5, P4, P5, R8, R10, R234 ;  /* 0x0000000a08057210 */ /* 0x000fe20007d9e0ea */
[----:B------:R0:W5:Y:S04]  /*6c90*/  LDL.LU.64 R12, [R1+0xa8] ;  /* 0x0000a800010c7983 */ /* 0x0001680000300a00 */
[----:B------:R2:W-:Y:S01]  /*6ca0*/  STL.64 [R1+0x10], R10 ;  /* 0x0000100a01007387 */ /* 0x0005e20000100a00 */
[----:B------:R-:W-:-:S03]  /*6cb0*/  PRMT R226, R0, 0x7610, R226 ;  /* 0x0000761000e27816 */ /* 0x000fc600000000e2 */
[----:B--2---:R0:W5:Y:S04]  /*6cc0*/  LDL.LU.64 R10, [R1+0xa0] ;  /* 0x0000a000010a7983 */ /* 0x0041680000300a00 */
[----:B------:R0:W5:Y:S04]  /*6cd0*/  LDL.LU.64 R8, [R1+0x98] ;  /* 0x0000980001087983 */ /* 0x0001680000300a00 */
[----:B------:R2:W-:Y:S04]  /*6ce0*/  STL [R1+0x6c], R5 ;  /* 0x00006c0501007387 */ /* 0x0005e80000100800 */
[----:B--2---:R0:W5:Y:S04]  /*6cf0*/  LDL.LU R5, [R1+0x90] ;  /* 0x0000900001057983 */ /* 0x0041680000300800 */
[----:B------:R2:W-:Y:S02]  /*6d00*/  STL [R1+0xc], R4 ;  /* 0x00000c0401007387 */ /* 0x0005e40000100800 */
[----:B--2---:R-:W-:-:S02]  /*6d10*/  IADD3.X R4, R7, R4, R235, P4, P5 ;  /* 0x0000000407047210 */ /* 0x004fc400027ea4eb */
[----:B------:R0:W5:Y:S04]  /*6d20*/  LDL.LU.64 R6, [R1+0x88] ;  /* 0x0000880001067983 */ /* 0x0001680000300a00 */
[----:B------:R2:W-:Y:S01]  /*6d30*/  STL [R1+0x70], R4 ;  /* 0x0000700401007387 */ /* 0x0005e20000100800 */
[----:B------:R-:W-:-:S03]  /*6d40*/  ISETP.GT.AND P5, PT, R3, 0x108, P3 ;  /* 0x000001080300780c */ /* 0x000fc60001fa4270 */
[----:B--2---:R0:W5:Y:S04]  /*6d50*/  LDL.LU R4, [R1+0x84] ;  /* 0x0000840001047983 */ /* 0x0041680000300800 */
[----:B------:R0:W5:Y:S04]  /*6d60*/  LDL.LU R0, [R1+0x80] ;  /* 0x0000800001007983 */ /* 0x0001680000300800 */
[----:B------:R0:W-:Y:S02]  /*6d70*/  STL.S16 [R1+0x8], R226 ;  /* 0x000008e201007387 */ /* 0x0001e40000100600 */
[----:B------:R-:W-:Y:S05]  /*6d80*/  @!P5 BRA `(.L_x_61) ;  /* 0x000000000008d947 */ /* 0x000fea0003800000 */
[----:B0-----:R-:W2:Y:S04]  /*6d90*/  LDG.E.LTC128B.U16 R226, desc[UR50][R224.64+0x2] ;  /* 0x00000232e0e27981 */ /* 0x001ea8000c1e1520 */
[----:B--2---:R2:W-:Y:S02]  /*6da0*/  STL [R1+0x8], R226 ;  /* 0x000008e201007387 */ /* 0x0045e40000100800 */
.L_x_61:
[----:B------:R-:W-:Y:S05]  /*6db0*/  BSYNC B1 ;  /* 0x0000000000017941 */ /* 0x000fea0003800000 */
.L_x_60:
[----:B-----5:R3:W-:Y:S04]  /*6dc0*/  STL.64 [R1+0x90], R8 ;  /* 0x0000900801007387 */ /* 0x0207e80000100a00 */
[----:B---3--:R-:W3:Y:S04]  /*6dd0*/  LDL.64 R8, [R1] ;  /* 0x0000000001087983 */ /* 0x008ee80000100a00 */
[----:B------:R-:W-:Y:S04]  /*6de0*/  STL [R1+0x8c], R6 ;  /* 0x00008c0601007387 */ /* 0x000fe80000100800 */
[----:B------:R-:W-:Y:S04]  /*6df0*/  STL [R1+0x88], R5 ;  /* 0x0000880501007387 */ /* 0x000fe80000100800 */
[----:B------:R4:W-:Y:S04]  /*6e00*/  STL [R1+0x84], R4 ;  /* 0x0000840401007387 */ /* 0x0009e80000100800 */
[----:B----4-:R-:W0:Y:S04]  /*6e10*/  LDL.LU R4, [R1+0x8] ;  /* 0x0000080001047983 */ /* 0x010e280000300800 */
[----:B------:R4:W-:Y:S01]  /*6e20*/  STL [R1+0x80], R0 ;  /* 0x0000800001007387 */ /* 0x0009e20000100800 */
[----:B0-2---:R-:W-:-:S04]  /*6e30*/  IMAD.U32 R226, R4, 0x10000, RZ ;  /* 0x0001000004e27824 */ /* 0x005fc800078e00ff */
[----:B------:R-:W-:-:S04]  /*6e40*/  FMUL R226, R226, R16 ;  /* 0x00000010e2e27220 */ /* 0x000fc80000400000 */
[----:B------:R-:W-:Y:S01]  /*6e50*/  FFMA R227, R227, R2, R226 ;  /* 0x00000002e3e37223 */ /* 0x000fe200000000e2 */
[----:B------:R-:W-:-:S04]  /*6e60*/  IMAD.U32 R226, RZ, RZ, UR8 ;  /* 0x00000008ffe27e24 */ /* 0x000fc8000f8e00ff */
[----:B------:R-:W-:Y:S01]  /*6e70*/  F2FP.BF16.F32.PACK_AB R227, RZ, R227 ;  /* 0x000000e3ffe3723e */ /* 0x000fe200000010ff */
[----:B------:R-:W-:-:S03]  /*6e80*/  IMAD.SHL.U32 R226, R226, 0x10, RZ ;  /* 0x00000010e2e27824 */ /* 0x000fc600078e00ff */
[----:B------:R-:W-:Y:S02]  /*6e90*/  PRMT R6, R227, 0x7610, R6 ;  /* 0x00007610e3067816 */ /* 0x000fe40000000006 */
[----:B------:R-:W2:Y:S01]  /*6ea0*/  LDL R227, [R1+0x20] ;  /* 0x0000200001e37983 */ /* 0x000ea20000100800 */
[----:B---3--:R-:W-:Y:S02]  /*6eb0*/  IADD3 R226, P4, R8, R226, RZ ;  /* 0x000000e208e27210 */ /* 0x008fe40007f9e0ff */
[----:B------:R-:W-:Y:S02]  /*6ec0*/  PRMT R5, R6, 0x7610, R5 ;  /* 0x0000761006057816 */ /* 0x000fe40000000005 */
[----:B----4-:R-:W-:Y:S01]  /*6ed0*/  PRMT R0, R4, 0x7610, R0 ;  /* 0x0000761004007816 */ /* 0x010fe20000000000 */
[----:B--2---:R-:W-:Y:S02]  /*6ee0*/  IMAD.X R227, R9, 0x1, R227, P4 ;  /* 0x0000000109e37824 */ /* 0x004fe400020e06e3 */
[----:B------:R0:W5:Y:S04]  /*6ef0*/  LDL.LU.64 R8, [R1+0x90] ;  /* 0x0000900001087983 */ /* 0x0001680000300a00 */
[----:B------:R0:W5:Y:S04]  /*6f00*/  LDL.LU R6, [R1+0x8c] ;  /* 0x00008c0001067983 */ /* 0x0001680000300800 */
[----:B------:R2:W-:Y:S04]  /*6f10*/  @P5 STG.E.U16 desc[UR50][R226.64+0x2], R5 ;  /* 0x00000205e2005986 */ /* 0x0005e8000c101532 */
[----:B--2---:R0:W5:Y:S04]  /*6f20*/  LDL.LU R5, [R1+0x88] ;  /* 0x0000880001057983 */ /* 0x0041680000300800 */
[----:B------:R0:W5:Y:S04]  /*6f30*/  LDL.LU R4, [R1+0x84] ;  /* 0x0000840001047983 */ /* 0x0001680000300800 */
[----:B------:R2:W-:Y:S04]  /*6f40*/  STL.S16 [R1+0x8], R0 ;  /* 0x0000080001007387 */ /* 0x0005e80000100600 */
[----:B--2---:R0:W5:Y:S01]  /*6f50*/  LDL.LU R0, [R1+0x80] ;  /* 0x0000800001007983 */ /* 0x0041620000300800 */
[----:B------:R-:W-:Y:S01]  /*6f60*/  ISETP.GT.AND P4, PT, R3, 0x100, P2 ;  /* 0x000001000300780c */ /* 0x000fe20001784270 */
[----:B------:R-:W-:-:S12]  /*6f70*/  BSSY B1, `(.L_x_62) ;  /* 0x0000006000017945 */ /* 0x000fd80003800000 */
[----:B0-----:R-:W-:Y:S05]  /*6f80*/  @!P4 BRA `(.L_x_63) ;  /* 0x000000000010c947 */ /* 0x001fea0003800000 */
[----:B-----5:R0:W-:Y:S04]  /*6f90*/  STL [R1+0x80], R0 ;  /* 0x0000800001007387 */ /* 0x0201e80000100800 */
[----:B0-----:R-:W2:Y:S04]  /*6fa0*/  LDG.E.LTC128B.U16 R0, desc[UR50][R22.64+0x10] ;  /* 0x0000103216007981 */ /* 0x001ea8000c1e1520 */
[----:B--2---:R0:W-:Y:S04]  /*6fb0*/  STL [R1+0x8], R0 ;  /* 0x0000080001007387 */ /* 0x0041e80000100800 */
[----:B0-----:R0:W5:Y:S02]  /*6fc0*/  LDL.LU R0, [R1+0x80] ;  /* 0x0000800001007983 */ /* 0x0011640000300800 */
.L_x_63:
[----:B------:R-:W-:Y:S05]  /*6fd0*/  BSYNC B1 ;  /* 0x0000000000017941 */ /* 0x000fea0003800000 */
.L_x_62:
[----:B-----5:R-:W-:Y:S04]  /*6fe0*/  STL [R1+0x90], R6 ;  /* 0x0000900601007387 */ /* 0x020fe80000100800 */
[----:B------:R2:W-:Y:S04]  /*6ff0*/  STL.64 [R1+0x88], R4 ;  /* 0x0000880401007387 */ /* 0x0005e80000100a00 */
[----:B--2---:R-:W2:Y:S04]  /*7000*/  LDL.64 R4, [R1] ;  /* 0x0000000001047983 */ /* 0x004ea80000100a00 */
[----:B------:R3:W-:Y:S04]  /*7010*/  STL [R1+0x80], R0 ;  /* 0x0000800001007387 */ /* 0x0007e80000100800 */
[----:B---3--:R-:W3:Y:S02]  /*7020*/  LDL.LU R0, [R1+0x8] ;  /* 0x0000080001007983 */ /* 0x008ee40000300800 */
[----:B---3--:R-:W-:-:S04]  /*7030*/  IMAD.U32 R6, R0, 0x10000, RZ ;  /* 0x0001000000067824 */ /* 0x008fc800078e00ff */
[----:B------:R-:W-:-:S04]  /*7040*/  FMUL R6, R6, R16 ;  /* 0x0000001006067220 */ /* 0x000fc80000400000 */
[----:B------:R-:W-:Y:S02]  /*7050*/  FFMA R228, R228, R2, R6 ;  /* 0x00000002e4e47223 */ /* 0x000fe40000000006 */
[----:B------:R3:W5:Y:S01]  /*7060*/  LDL.LU R6, [R1+0x90] ;  /* 0x0000900001067983 */ /* 0x0007620000300800 */
[----:B------:R-:W-:Y:S02]  /*7070*/  ISETP.GT.AND P5, PT, R3, 0x100, P1 ;  /* 0x000001000300780c */ /* 0x000fe40000fa4270 */
[----:B------:R-:W-:-:S05]  /*7080*/  F2FP.BF16.F32.PACK_AB R228, RZ, R228 ;  /* 0x000000e4ffe4723e */ /* 0x000fca00000010ff */
[----:B--2---:R2:W-:Y:S04]  /*7090*/  @P4 STG.E.U16 desc[UR50][R4.64+0x10], R228 ;  /* 0x000010e404004986 */ /* 0x0045e8000c101532 */
[----:B--2---:R3:W5:Y:S01]  /*70a0*/  LDL.LU.64 R4, [R1+0x88] ;  /* 0x0000880001047983 */ /* 0x0047620000300a00 */
[----:B------:R-:W-:-:S03]  /*70b0*/  PRMT R228, R0, 0x7610, R228 ;  /* 0x0000761000e47816 */ /* 0x000fc600000000e4 */
[----:B------:R3:W5:Y:S01]  /*70c0*/  LDL.LU R0, [R1+0x80] ;  /* 0x0000800001007983 */ /* 0x0007620000300800 */
[----:B------:R-:W-:Y:S04]  /*70d0*/  BSSY B1, `(.L_x_64) ;  /* 0x0000003000017945 */ /* 0x000fe80003800000 */
[----:B------:R-:W-:Y:S05]  /*70e0*/  @!P5 BRA `(.L_x_65) ;  /* 0x000000000004d947 */ /* 0x000fea0003800000 */
[----:B------:R2:W5:Y:S02]  /*70f0*/  LDG.E.LTC128B.U16 R228, desc[UR50][R22.64+0x12] ;  /* 0x0000123216e47981 */ /* 0x000564000c1e1520 */
.L_x_65:
[----:B------:R-:W-:Y:S05]  /*7100*/  BSYNC B1 ;  /* 0x0000000000017941 */ /* 0x000fea0003800000 */
.L_x_64:
[----:B-----5:R-:W-:Y:S04]  /*7110*/  STL [R1+0x88], R0 ;  /* 0x0000880001007387 */ /* 0x020fe80000100800 */
[----:B------:R4:W-:Y:S04]  /*7120*/  STL.64 [R1+0x80], R4 ;  /* 0x0000800401007387 */ /* 0x0009e80000100a00 */
[----:B----4-:R-:W4:Y:S01]  /*7130*/  LDL.LU.64 R4, [R1] ;  /* 0x0000000001047983 */ /* 0x010f220000300a00 */
[----:B------:R-:W-:-:S04]  /*7140*/  IMAD.U32 R0, R228, 0x10000, RZ ;  /* 0x00010000e4007824 */ /* 0x000fc800078e00ff */
[----:B------:R-:W-:-:S04]  /*7150*/  FMUL R0, R0, R16 ;  /* 0x0000001000007220 */ /* 0x000fc80000400000 */
[----:B------:R-:W-:Y:S02]  /*7160*/  FFMA R229, R229, R2, R0 ;  /* 0x00000002e5e57223 */ /* 0x000fe40000000000 */
[----:B------:R0:W5:Y:S01]  /*7170*/  LDL.LU R0, [R1+0x88] ;  /* 0x0000880001007983 */ /* 0x0001620000300800 */
[----:B------:R-:W-:Y:S02]  /*7180*/  ISETP.GT.AND P4, PT, R3, 0x108, P2 ;  /* 0x000001080300780c */ /* 0x000fe40001784270 */
[----:B------:R-:W-:-:S05]  /*7190*/  F2FP.BF16.F32.PACK_AB R229, RZ, R229 ;  /* 0x000000e5ffe5723e */ /* 0x000fca00000010ff */
[----:B----4-:R4:W-:Y:S04]  /*71a0*/  @P5 STG.E.U16 desc[UR50][R4.64+0x12], R229 ;  /* 0x000012e504005986 */ /* 0x0109e8000c101532 */
[----:B----4-:R0:W5:Y:S01]  /*71b0*/  LDL.LU.64 R4, [R1+0x80] ;  /* 0x0000800001047983 */ /* 0x0101620000300a00 */
[----:B------:R-:W-:Y:S04]  /*71c0*/  BSSY B1, `(.L_x_66) ;  /* 0x0000003000017945 */ /* 0x000fe80003800000 */
[----:B------:R-:W-:Y:S05]  /*71d0*/  @!P4 BRA `(.L_x_67) ;  /* 0x000000000004c947 */ /* 0x000fea0003800000 */
[----:B------:R4:W5:Y:S02]  /*71e0*/  LDG.E.LTC128B.U16 R228, desc[UR50][R224.64+0x10] ;  /* 0x00001032e0e47981 */ /* 0x000964000c1e1520 */
.L_x_67:
[----:B------:R-:W-:Y:S05]  /*71f0*/  BSYNC B1 ;  /* 0x0000000000017941 */ /* 0x000fea0003800000 */
.L_x_66:
[----:B-----5:R0:W-:Y:S04]  /*7200*/  STL.64 [R1+0x80], R4 ;  /* 0x0000800401007387 */ /* 0x0201e80000100a00 */
[----:B0-----:R-:W2:Y:S01]  /*7210*/  LDL.LU.64 R4, [R1+0x28] ;  /* 0x0000280001047983 */ /* 0x001ea20000300a00 */
[----:B------:R-:W-:Y:S01]  /*7220*/  IMAD.U32 R229, R228, 0x10000, RZ ;  /* 0x00010000e4e57824 */ /* 0x000fe200078e00ff */
[----:B------:R-:W-:-:S03]  /*7230*/  ISETP.GT.AND P5, PT, R3, 0x108, P1 ;  /* 0x000001080300780c */ /* 0x000fc60000fa4270 */
[----:B------:R-:W-:-:S04]  /*7240*/  FMUL R229, R229, R16 ;  /* 0x00000010e5e57220 */ /* 0x000fc80000400000 */
[----:B------:R-:W-:-:S05]  /*7250*/  FFMA R229, R230, R2, R229 ;  /* 0x00000002e6e57223 */ /* 0x000fca00000000e5 */
[----:B------:R-:W-:-:S05]  /*7260*/  F2FP.BF16.F32.PACK_AB R229, RZ, R229 ;  /* 0x000000e5ffe5723e */ /* 0x000fca00000010ff */
[----:B--2---:R0:W-:Y:S04]  /*7270*/  @P4 STG.E.U16 desc[UR50][R4.64+0x10], R229 ;  /* 0x000010e504004986 */ /* 0x0041e8000c101532 */
[----:B0-----:R0:W5:Y:S01]  /*7280*/  LDL.LU.64 R4, [R1+0x80] ;  /* 0x0000800001047983 */ /* 0x0011620000300a00 */
[----:B------:R-:W-:Y:S04]  /*7290*/  BSSY B1, `(.L_x_68) ;  /* 0x0000003000017945 */ /* 0x000fe80003800000 */
[----:B------:R-:W-:Y:S05]  /*72a0*/  @!P5 BRA `(.L_x_69) ;  /* 0x000000000004d947 */ /* 0x000fea0003800000 */
[----:B------:R2:W5:Y:S02]  /*72b0*/  LDG.E.LTC128B.U16 R228, desc[UR50][R224.64+0x12] ;  /* 0x00001232e0e47981 */ /* 0x000564000c1e1520 */
.L_x_69:
[----:B------:R-:W-:Y:S05]  /*72c0*/  BSYNC B1 ;  /* 0x0000000000017941 */ /* 0x000fea0003800000 */
.L_x_68:
[----:B------:R0:W-:Y:S04]  /*72d0*/  STL.64 [R1+0xa8], R18 ;  /* 0x0000a81201007387 */ /* 0x0001e80000100a00 */
[----:B0-----:R-:W3:Y:S04]  /*72e0*/  LDL.LU.64 R18, [R1+0x10] ;  /* 0x0000100001127983 */ /* 0x001ee80000300a00 */
[----:B------:R0:W-:Y:S04]  /*72f0*/  STL.64 [R1+0xa0], R14 ;  /* 0x0000a00e01007387 */ /* 0x0001e80000100a00 */
[----:B0-----:R-:W3:Y:S01]  /*7300*/  LDL.LU.64 R14, [R1+0x50] ;  /* 0x00005000010e7983 */ /* 0x001ee20000300a00 */
[----:B-----5:R-:W-:-:S03]  /*7310*/  IMAD.U32 R229, R228, 0x10000, RZ ;  /* 0x00010000e4e57824 */ /* 0x020fc600078e00ff */
[----:B------:R0:W-:Y:S01]  /*7320*/  STL.64 [R1+0x98], R12 ;  /* 0x0000980c01007387 */ /* 0x0001e20000100a00 */
[----:B------:R-:W-:-:S04]  /*7330*/  FMUL R229, R229, R16 ;  /* 0x00000010e5e57220 */ /* 0x000fc80000400000 */
[----:B------:R-:W-:-:S05]  /*7340*/  FFMA R229, R231, R2, R229 ;  /* 0x00000002e7e57223 */ /* 0x000fca00000000e5 */
[----:B------:R-:W-:Y:S01]  /*7350*/  F2FP.BF16.F32.PACK_AB R229, RZ, R229 ;  /* 0x000000e5ffe5723e */ /* 0x000fe200000010ff */
[----:B0-----:R-:W4:Y:S03]  /*7360*/  LDL.LU.64 R12, [R1+0x48] ;  /* 0x00004800010c7983 */ /* 0x001f260000300a00 */
[----:B------:R-:W-:Y:S01]  /*7370*/  PRMT R230, R229, 0x7610, R230 ;  /* 0x00007610e5e67816 */ /* 0x000fe200000000e6 */
[----:B------:R0:W-:Y:S04]  /*7380*/  STL.64 [R1+0x90], R10 ;  /* 0x0000900a01007387 */ /* 0x0001e80000100a00 */
[----:B------:R-:W-:Y:S04]  /*7390*/  @P5 STG.E.U16 desc[UR50][R226.64+0x12], R230 ;  /* 0x000012e6e2005986 */ /* 0x000fe8000c101532 */
[----:B0-----:R-:W2:Y:S04]  /*73a0*/  LDL.LU.64 R10, [R1+0x38] ;  /* 0x00003800010a7983 */ /* 0x001ea80000300a00 */
[----:B------:R0:W-:Y:S04]  /*73b0*/  STL.64 [R1+0x88], R8 ;  /* 0x0000880801007387 */ /* 0x0001e80000100a00 */
[----:B0-----:R-:W2:Y:S04]  /*73c0*/  LDL R8, [R1+0x5c] ;  /* 0x00005c0001087983 */ /* 0x001ea80000100800 */
[----:B------:R-:W2:Y:S04]  /*73d0*/  LDL R9, [R1+0x40] ;  /* 0x0000400001097983 */ /* 0x000ea80000100800 */
[----:B------:R0:W-:Y:S04]  /*73e0*/  STL.64 [R1+0x80], R4 ;  /* 0x0000800401007387 */ /* 0x0001e80000100a00 */
[----:B------:R-:W2:Y:S04]  /*73f0*/  LDL R231, [R1+0x60] ;  /* 0x0000600001e77983 */ /* 0x000ea80000100800 */
[----:B0-----:R-:W2:Y:S01]  /*7400*/  LDL R4, [R1+0x58] ;  /* 0x0000580001047983 */ /* 0x001ea20000100800 */
[----:B---3--:R-:W-:-:S03]  /*7410*/  IADD3 R229, P4, R14, R18, RZ ;  /* 0x000000120ee57210 */ /* 0x008fc60007f9e0ff */
[----:B------:R-:W5:Y:S04]  /*7420*/  LDL.LU.64 R18, [R1+0xa8] ;  /* 0x0000a80001127983 */ /* 0x000f680000300a00 */
[----:B------:R-:W5:Y:S04]  /*7430*/  LDL.LU.64 R14, [R1+0xa0] ;  /* 0x0000a000010e7983 */ /* 0x000f680000300a00 */
[----:B------:R-:W4:Y:S01]  /*7440*/  LDL.LU R227, [R1+0xc] ;  /* 0x00000c0001e37983 */ /* 0x000f220000300800 */
[----:B------:R-:W-:Y:S02]  /*7450*/  ISETP.GT.AND P5, PT, R3, 0x180, P0 ;  /* 0x000001800300780c */ /* 0x000fe400007a4270 */
[----:B------:R-:W-:Y:S01]  /*7460*/  PRMT R230, R228, 0x7610, R230 ;  /* 0x00007610e4e67816 */ /* 0x000fe200000000e6 */
[----:B----4-:R-:W-:Y:S01]  /*7470*/  IMAD.X R227, R227, 0x1, R13, P4 ;  /* 0x00000001e3e37824 */ /* 0x010fe200020e060d */
[C---:B------:R-:W-:Y:S01]  /*7480*/  LEA R226, P4, R229.reuse, R20, 0x1 ;  /* 0x00000014e5e27211 */ /* 0x040fe200078808ff */
[----:B------:R-:W5:Y:S03]  /*7490*/  LDL.LU.64 R12, [R1+0x98] ;  /* 0x00009800010c7983 */ /* 0x000f660000300a00 */
[----:B------:R-:W-:-:S02]  /*74a0*/  LEA.HI.X R227, R229, R21, R227, 0x1, P4 ;  /* 0x00000015e5e37211 */ /* 0x000fc400020f0ce3 */
[----:B------:R-:W3:Y:S04]  /*74b0*/  LDL R229, [R1+0x44] ;  /* 0x0000440001e57983 */ /* 0x000ee80000100800 */
[----:B------:R2:W4:Y:S04]  /*74c0*/  @P5 LDG.E.LTC128B.U16 R230, desc[UR50][R226.64] ;  /* 0x00000032e2e65981 */ /* 0x000528000c1e1520 */
[----:B------:R-:W2:Y:S01]  /*74d0*/  LDL.LU.64 R226, [R1+0x18] ;  /* 0x0000180001e27983 */ /* 0x000ea20000300a00 */
[----:B------:R-:W-:Y:S01]  /*74e0*/  UIMAD UR4, UR9, 0x300, URZ ;  /* 0x00000300090478a4 */ /* 0x000fe2000f8e023f */
[----:B--2---:R-:W-:-:S03]  /*74f0*/  IMAD.WIDE.U32 R226, R9, 0x78, R226 ;  /* 0x0000007809e27825 */ /* 0x004fc600078e00e2 */
[----:B------:R-:W-:-:S04]  /*7500*/  IADD3 R226, P4, R234, R226, RZ ;  /* 0x000000e2eae27210 */ /* 0x000fc80007f9e0ff */
[----:B---3--:R-:W-:-:S03]  /*7510*/  IADD3.X R227, R235, R229, R227, P4, !PT ;  /* 0x000000e5ebe37210 */ /* 0x008fc600027fe4e3 */
[----:B------:R-:W-:-:S03]  /*7520*/  IMAD.WIDE.U32 R226, R17, R9, R226 ;  /* 0x0000000911e27225 */ /* 0x000fc600078e00e2 */
[----:B------:R-:W-:Y:S01]  /*7530*/  IADD3 R228, P4, R236, R226, RZ ;  /* 0x000000e2ece47210 */ /* 0x000fe20007f9e0ff */
[----:B----4-:R-:W-:-:S03]  /*7540*/  IMAD.U32 R226, R230, 0x10000, RZ ;  /* 0x00010000e6e27824 */ /* 0x010fc600078e00ff */
[----:B------:R-:W-:Y:S01]  /*7550*/  IADD3.X R229, R237, R231, R227, P4, !PT ;  /* 0x000000e7ede57210 */ /* 0x000fe200027fe4e3 */
[----:B------:R-:W-:Y:S01]  /*7560*/  FMUL R226, R226, R16 ;  /* 0x00000010e2e27220 */ /* 0x000fe20000400000 */
[----:B------:R0:W-:Y:S01]  /*7570*/  STL [R1+0x10], R230 ;  /* 0x000010e601007387 */ /* 0x0001e20000100800 */
[----:B------:R-:W-:-:S04]  /*7580*/  IMAD.WIDE.U32 R228, R4, UR41, R228 ;  /* 0x0000002904e47c25 */ /* 0x000fc8000f8e00e4 */
[----:B------:R-:W-:Y:S01]  /*7590*/  FFMA R216, R216, R2, R226 ;  /* 0x00000002d8d87223 */ /* 0x000fe200000000e2 */
[----:B------:R-:W-:Y:S02]  /*75a0*/  IMAD.IADD R227, R8, 0x1, R229 ;  /* 0x0000000108e37824 */ /* 0x000fe400078e02e5 */
[----:B0-----:R-:W-:Y:S01]  /*75b0*/  IMAD.U32 R230, RZ, RZ, UR8 ;  /* 0x00000008ffe67e24 */ /* 0x001fe2000f8e00ff */
[----:B------:R-:W-:-:S03]  /*75c0*/  LEA R226, P4, R228, R20, 0x1 ;  /* 0x00000014e4e27211 */ /* 0x000fc600078808ff */
[----:B------:R-:W-:Y:S01]  /*75d0*/  IMAD.WIDE.U32 R230, R230, 0x300, R6 ;  /* 0x00000300e6e67825 */ /* 0x000fe200078e0006 */
[----:B------:R-:W-:Y:S02]  /*75e0*/  LEA.HI.X R227, R228, R21, R227, 0x1, P4 ;  /* 0x00000015e4e37211 */ /* 0x000fe400020f0ce3 */
[----:B------:R-:W-:Y:S01]  /*75f0*/  F2FP.BF16.F32.PACK_AB R216, RZ, R216 ;  /* 0x000000d8ffd8723e */ /* 0x000fe200000010ff */
[----:B------:R-:W-:Y:S02]  /*7600*/  VIADD R229, R231, UR4 ;  /* 0x00000004e7e57c36 */ /* 0x000fe40008000000 */
[----:B------:R-:W-:Y:S02]  /*7610*/  @P5 IMAD.MOV.U32 R228, RZ, RZ, R230 ;  /* 0x000000ffffe45224 */ /* 0x000fe400078e00e6 */
[----:B------:R-:W-:Y:S02]  /*7620*/  IMAD.WIDE.U32 R8, R9, 0x78, R10 ;  /* 0x0000007809087825 */ /* 0x000fe400078e000a */
[----:B------:R0:W5:Y:S04]  /*7630*/  LDL.LU.64 R10, [R1+0x90] ;  /* 0x00009000010a7983 */ /* 0x0001680000300a00 */
[----:B------:R2:W-:Y:S01]  /*7640*/  @P5 STG.E.U16 desc[UR50][R228.64], R216 ;  /* 0x000000d8e4005986 */ /* 0x0005e2000c101532 */
[----:B------:R-:W-:-:S03]  /*7650*/  IADD3 R4, P5, R234, R8, RZ ;  /* 0x00000008ea047210 */ /* 0x000fc60007fbe0ff */
[----:B------:R3:W-:Y:S04]  /*7660*/  STL.64 [R1+0x8], R8 ;  /* 0x0000080801007387 */ /* 0x0007e80000100a00 */
[----:B--2---:R0:W5:Y:S04]  /*7670*/  LDL R216, [R1+0x10] ;  /* 0x0000100001d87983 */ /* 0x0041680000100800 */
[----:B---3--:R0:W5:Y:S04]  /*7680*/  LDL.LU.64 R8, [R1+0x88] ;  /* 0x0000880001087983 */ /* 0x0081680000300a00 */
[----:B------:R2:W-:Y:S04]  /*7690*/  STL [R1], R4 ;  /* 0x0000000401007387 */ /* 0x0005e80000100800 */
[----:B--2---:R0:W5:Y:S01]  /*76a0*/  LDL.LU.64 R4, [R1+0x80] ;  /* 0x0000800001047983 */ /* 0x0041620000300a00 */
[----:B------:R-:W-:Y:S01]  /*76b0*/  ISETP.GT.AND P4, PT, R3, 0x180, P3 ;  /* 0x000001800300780c */ /* 0x000fe20001f84270 */
[----:B------:R-:W-:-:S12]  /*76c0*/  BSSY B1, `(.L_x_70) ;  /* 0x0000004000017945 */ /* 0x000fd80003800000 */
[----:B0-----:R-:W-:Y:S05]  /*76d0*/  @!P4 BRA `(.L_x_71) ;  /* 0x000000000008c947 */ /* 0x001fea0003800000 */
[----:B-----5:R-:W2:Y:S04]  /*76e0*/  LDG.E.LTC128B.U16 R216, desc[UR50][R226.64+0x2] ;  /* 0x00000232e2d87981 */ /* 0x020ea8000c1e1520 */
[----:B--2---:R0:W-:Y:S02]  /*76f0*/  STL [R1+0x10], R216 ;  /* 0x000010d801007387 */ /* 0x0041e40000100800 */
.L_x_71:
[----:B------:R-:W-:Y:S05]  /*7700*/  BSYNC B1 ;  /* 0x0000000000017941 */ /* 0x000fea0003800000 */
.L_x_70:
[----:B------:R2:W-:Y:S04]  /*7710*/  STL.64 [R1+0x88], R6 ;  /* 0x0000880601007387 */ /* 0x0005e80000100a00 */
[----:B--2---:R-:W2:Y:S01]  /*7720*/  LDL.LU.64 R6, [R1] ;  /* 0x0000000001067983 */ /* 0x004ea20000300a00 */
[----:B0----5:R-:W-:-:S03]  /*7730*/  IMAD.U32 R216, R216, 0x10000, RZ ;  /* 0x00010000d8d87824 */ /* 0x021fc600078e00ff */
[----:B--2---:R-:W2:Y:S04]  /*7740*/  LDL.LU R7, [R1+0x44] ;  /* 0x0000440001077983 */ /* 0x004ea80000300800 */
[----:B------:R0:W-:Y:S04]  /*7750*/  STL.64 [R1+0x80], R4 ;  /* 0x0000800401007387 */ /* 0x0001e80000100a00 */
[----:B0-----:R-:W2:Y:S01]  /*7760*/  LDL.LU.64 R4, [R1+0x8] ;  /* 0x0000080001047983 */ /* 0x001ea20000300a00 */
[----:B------:R-:W-:-:S04]  /*7770*/  FMUL R216, R216, R16 ;  /* 0x00000010d8d87220 */ /* 0x000fc80000400000 */
[----:B------:R-:W-:Y:S01]  /*7780*/  FFMA R234, R217, R2, R216 ;  /* 0x00000002d9ea7223 */ /* 0x000fe200000000d8 */
[----:B--2---:R-:W-:Y:S02]  /*7790*/  IADD3.X R7, R235, R7, R5, P5, !PT ;  /* 0x00000007eb077210 */ /* 0x004fe40002ffe405 */
[----:B------:R-:W2:Y:S04]  /*77a0*/  LDL.LU R235, [R1+0x6c] ;  /* 0x00006c0001eb7983 */ /* 0x000ea80000300800 */
[----:B------:R-:W3:Y:S04]  /*77b0*/  LDL.LU R216, [R1+0x40] ;  /* 0x0000400001d87983 */ /* 0x000ee80000300800 */
[----:B------:R-:W4:Y:S01]  /*77c0*/  LDL.LU R5, [R1+0x70] ;  /* 0x0000700001057983 */ /* 0x000f220000300800 */
[----:B--2---:R-:W-:Y:S01]  /*77d0*/  LEA R4, P5, R235, R20, 0x1 ;  /* 0x00000014eb047211 */ /* 0x004fe200078a08ff */
[----:B---3--:R-:W-:-:S02]  /*77e0*/  IMAD.WIDE.U32 R216, R17, R216, R6 ;  /* 0x000000d811d87225 */ /* 0x008fc400078e0006 */
[----:B------:R0:W5:Y:S01]  /*77f0*/  LDL.LU.64 R6, [R1+0x88] ;  /* 0x0000880001067983 */ /* 0x0001620000300a00 */
[----:B----4-:R-:W-:-:S05]  /*7800*/  LEA.HI.X R5, R235, R21, R5, 0x1, P5 ;  /* 0x00000015eb057211 */ /* 0x010fca00028f0c05 */
[----:B------:R2:W-:Y:S04]  /*7810*/  STL.64 [R1+0x8], R4 ;  /* 0x0000080401007387 */ /* 0x0005e80000100a00 */
[----:B--2---:R0:W5:Y:S04]  /*7820*/  LDL.LU.64 R4, [R1+0x80] ;  /* 0x0000800001047983 */ /* 0x0041680000300a00 */
[----:B------:R-:W2:Y:S01]  /*7830*/  LDL.LU R235, [R1+0x60] ;  /* 0x0000600001eb7983 */ /* 0x000ea20000300800 */
[----:B------:R-:W-:Y:S02]  /*7840*/  F2FP.BF16.F32.PACK_AB R17, RZ, R234 ;  /* 0x000000eaff11723e */ /* 0x000fe400000010ff */
[----:B------:R-:W-:Y:S01]  /*7850*/  IADD3 R234, P5, R236, R216, RZ ;  /* 0x000000d8ecea7210 */ /* 0x000fe20007fbe0ff */
[----:B------:R-:W-:Y:S01]  /*7860*/  @P4 IMAD.MOV.U32 R216, RZ, RZ, R230 ;  /* 0x000000ffffd84224 */ /* 0x000fe200078e00e6 */
[----:B------:R-:W-:-:S02]  /*7870*/  ISETP.GT.AND P0, PT, R3, 0x188, P0 ;  /* 0x000001880300780c */ /* 0x000fc40000704270 */
[----:B--2---:R-:W-:Y:S01]  /*7880*/  IADD3.X R235, R237, R235, R217, P5, !PT ;  /* 0x000000ebedeb7210 */ /* 0x004fe20002ffe4d9 */
[----:B------:R-:W-:-:S05]  /*7890*/  @P4 IMAD.MOV.U32 R217, RZ, RZ, R229 ;  /* 0x000000ffffd94224 */ /* 0x000fca00078e00e5 */
[----:B------:R2:W-:Y:S04]  /*78a0*/  @P4 STG.E.U16 desc[UR50][R216.64+0x2], R17 ;  /* 0x00000211d8004986 */ /* 0x0005e8000c101532 */
[----:B--2---:R-:W2:Y:S01]  /*78b0*/  LDL.LU R217, [R1+0x10] ;  /* 0x0000100001d97983 */ /* 0x004ea20000300800 */
[----:B------:R-:W-:Y:S01]  /*78c0*/  BSSY B1, `(.L_x_72) ;  /* 0x0000005000017945 */ /* 0x000fe20003800000 */
[----:B--2---:R-:W-:-:S03]  /*78d0*/  PRMT R17, R217, 0x7610, R17 ;  /* 0x00007610d9117816 */ /* 0x004fc60000000011 */
[----:B0-----:R-:W-:Y:S05]  /*78e0*/  @!P0 BRA `(.L_x_73) ;  /* 0x0000000000088947 */ /* 0x001fea0003800000 */
[----:B------:R-:W2:Y:S04]  /*78f0*/  LDL.LU.64 R216, [R1+0x8] ;  /* 0x0000080001d87983 */ /* 0x000ea80000300a00 */
[----:B--2---:R0:W5:Y:S02]  /*7900*/  LDG.E.LTC128B.U16 R17, desc[UR50][R216.64] ;  /* 0x00000032d8117981 */ /* 0x004164000c1e1520 */
.L_x_73:
[----:B------:R-:W-:Y:S05]  /*7910*/  BSYNC B1 ;  /* 0x0000000000017941 */ /* 0x000fea0003800000 */
.L_x_72:
[----:B------:R2:W-:Y:S04]  /*7920*/  STL [R1+0x80], R0 ;  /* 0x0000800001007387 */ /* 0x0005e80000100800 */
[----:B--2---:R-:W2:Y:S04]  /*7930*/  LDL.LU R0, [R1+0x58] ;  /* 0x0000580001007983 */ /* 0x004ea80000300800 */
[----:B0-----:R-:W3:Y:S01]  /*7940*/  LDL.LU R217, [R1+0x5c] ;  /* 0x00005c0001d97983 */ /* 0x001ee20000300800 */
[----:B-----5:R-:W-:-:S04]  /*7950*/  IMAD.U32 R216, R17, 0x10000, RZ ;  /* 0x0001000011d87824 */ /* 0x020fc800078e00ff */
[----:B------:R-:W-:Y:S01]  /*7960*/  FMUL R216, R216, R16 ;  /* 0x00000010d8d87220 */ /* 0x000fe20000400000 */
[----:B--2---:R-:W-:Y:S02]  /*7970*/  IMAD.WIDE.U32 R234, R0, UR41, R234 ;  /* 0x0000002900ea7c25 */ /* 0x004fe4000f8e00ea */
[----:B------:R0:W5:Y:S02]  /*7980*/  LDL.LU R0, [R1+0x80] ;  /* 0x0000800001007983 */ /* 0x0001640000300800 */
[----:B------:R-:W-:Y:S01]  /*7990*/  FFMA R218, R218, R2, R216 ;  /* 0x00000002dada7223 */ /* 0x000fe200000000d8 */
[----:B---3--:R-:W-:Y:S01]  /*79a0*/  IMAD.IADD R217, R217, 0x1, R235 ;  /* 0x00000001d9d97824 */ /* 0x008fe200078e02eb */
[----:B------:R-:W-:Y:S01]  /*79b0*/  LEA R20, P5, R234, R20, 0x1 ;  /* 0x00000014ea147211 */ /* 0x000fe200078a08ff */
[----:B------:R-:W2:Y:S01]  /*79c0*/  LDL R235, [R1+0x20] ;  /* 0x0000200001eb7983 */ /* 0x000ea20000100800 */
[----:B------:R-:W-:Y:S01]  /*79d0*/  IMAD.U32 R216, RZ, RZ, UR8 ;  /* 0x00000008ffd87e24 */ /* 0x000fe2000f8e00ff */
[----:B------:R-:W-:-:S02]  /*79e0*/  F2FP.BF16.F32.PACK_AB R218, RZ, R218 ;  /* 0x000000daffda723e */ /* 0x000fc400000010ff */
[----:B------:R-:W-:Y:S01]  /*79f0*/  LEA.HI.X R21, R234, R21, R217, 0x1, P5 ;  /* 0x00000015ea157211 */ /* 0x000fe200028f0cd9 */
[----:B------:R-:W-:-:S05]  /*7a00*/  IMAD.SHL.U32 R216, R216, 0x10, RZ ;  /* 0x00000010d8d87824 */ /* 0x000fca00078e00ff */
[----:B------:R-:W-:Y:S02]  /*7a10*/  IADD3 R216, P4, R216, R230, RZ ;  /* 0x000000e6d8d87210 */ /* 0x000fe40007f9e0ff */
[----:B------:R-:W-:Y:S01]  /*7a20*/  ISETP.GT.AND P3, PT, R3, 0x188, P3 ;  /* 0x000001880300780c */ /* 0x000fe20001f64270 */
[----:B------:R-:W-:Y:S02]  /*7a30*/  BSSY B1, `(.L_x_74) ;  /* 0x0000005000017945 */ /* 0x000fe40003800000 */
[----:B--2---:R-:W-:-:S05]  /*7a40*/  IMAD.X R217, R229, 0x1, R235, P4 ;  /* 0x00000001e5d97824 */ /* 0x004fca00020e06eb */
[----:B------:R0:W-:Y:S05]  /*7a50*/  @P0 STG.E.U16 desc[UR50][R216.64], R218 ;  /* 0x000000dad8000986 */ /* 0x0001ea000c101532 */
[----:B------:R-:W-:Y:S05]  /*7a60*/  @!P3 BRA `(.L_x_75) ;  /* 0x000000000004b947 */ /* 0x000fea0003800000 */
[----:B------:R2:W5:Y:S02]  /*7a70*/  LDG.E.LTC128B.U16 R17, desc[UR50][R20.64+0x2] ;  /* 0x0000023214117981 */ /* 0x000564000c1e1520 */
.L_x_75:
[----:B------:R-:W-:Y:S05]  /*7a80*/  BSYNC B1 ;  /* 0x0000000000017941 */ /* 0x000fea0003800000 */
.L_x_74:
[----:B0----5:R-:W-:Y:S01]  /*7a90*/  IMAD.U32 R218, R17, 0x10000, RZ ;  /* 0x0001000011da7824 */ /* 0x021fe200078e00ff */
[----:B------:R-:W-:Y:S01]  /*7aa0*/  ISETP.GT.AND P0, PT, R3, 0x180, P2 ;  /* 0x000001800300780c */ /* 0x000fe20001704270 */
[----:B------:R-:W-:Y:S02]  /*7ab0*/  BSSY B1, `(.L_x_76) ;  /* 0x0000007000017945 */ /* 0x000fe40003800000 */
[----:B------:R-:W-:-:S04]  /*7ac0*/  FMUL R218, R218, R16 ;  /* 0x00000010dada7220 */ /* 0x000fc80000400000 */
[----:B------:R-:W-:-:S05]  /*7ad0*/  FFMA R218, R219, R2, R218 ;  /* 0x00000002dbda7223 */ /* 0x000fca00000000da */
[----:B------:R-:W-:-:S05]  /*7ae0*/  F2FP.BF16.F32.PACK_AB R218, RZ, R218 ;  /* 0x000000daffda723e */ /* 0x000fca00000010ff */
[----:B------:R0:W-:Y:S01]  /*7af0*/  @P3 STG.E.U16 desc[UR50][R216.64+0x2], R218 ;  /* 0x000002dad8003986 */ /* 0x0001e2000c101532 */
[----:B------:R-:W-:Y:S05]  /*7b00*/  @!P0 BRA `(.L_x_77) ;  /* 0x0000000000048947 */ /* 0x000fea0003800000 */
[----:B------:R3:W5:Y:S02]  /*7b10*/  LDG.E.LTC128B.U16 R17, desc[UR50][R226.64+0x10] ;  /* 0x00001032e2117981 */ /* 0x000764000c1e1520 */
.L_x_77:
[----:B------:R-:W-:Y:S05]  /*7b20*/  BSYNC B1 ;  /* 0x0000000000017941 */ /* 0x000fea0003800000 */
.L_x_76:
[----:B0----5:R-:W-:Y:S01]  /*7b30*/  IMAD.U32 R218, R17, 0x10000, RZ ;  /* 0x0001000011da7824 */ /* 0x021fe200078e00ff */
[----:B------:R-:W-:Y:S01]  /*7b40*/  ISETP.GT.AND P3, PT, R3, 0x180, P1 ;  /* 0x000001800300780c */ /* 0x000fe20000f64270 */
[----:B------:R-:W-:Y:S01]  /*7b50*/  @P0 IMAD.MOV.U32 R219, RZ, RZ, R229 ;  /* 0x000000ffffdb0224 */ /* 0x000fe200078e00e5 */
[----:B------:R-:W-:Y:S01]  /*7b60*/  BSSY B1, `(.L_x_78) ;  /* 0x0000009000017945 */ /* 0x000fe20003800000 */
[----:B------:R-:W-:-:S04]  /*7b70*/  FMUL R218, R218, R16 ;  /* 0x00000010dada7220 */ /* 0x000fc80000400000 */
[----:B------:R-:W-:-:S05]  /*7b80*/  FFMA R218, R220, R2, R218 ;  /* 0x00000002dcda7223 */ /* 0x000fca00000000da */
[----:B------:R-:W-:-:S04]  /*7b90*/  F2FP.BF16.F32.PACK_AB R218, RZ, R218 ;  /* 0x000000daffda723e */ /* 0x000fc800000010ff */
[----:B------:R-:W-:Y:S01]  /*7ba0*/  PRMT R220, R218, 0x7610, R220 ;  /* 0x00007610dadc7816 */ /* 0x000fe200000000dc */
[----:B------:R-:W-:-:S05]  /*7bb0*/  @P0 IMAD.MOV.U32 R218, RZ, RZ, R230 ;  /* 0x000000ffffda0224 */ /* 0x000fca00078e00e6 */
[----:B------:R0:W-:Y:S01]  /*7bc0*/  @P0 STG.E.U16 desc[UR50][R218.64+0x10], R220 ;  /* 0x000010dcda000986 */ /* 0x0001e2000c101532 */
[----:B------:R-:W-:Y:S05]  /*7bd0*/  @!P3 BRA `(.L_x_79) ;  /* 0x000000000004b947 */ /* 0x000fea0003800000 */
[----:B------:R4:W5:Y:S02]  /*7be0*/  LDG.E.LTC128B.U16 R17, desc[UR50][R226.64+0x12] ;  /* 0x00001232e2117981 */ /* 0x000964000c1e1520 */
.L_x_79:
[----:B------:R-:W-:Y:S05]  /*7bf0*/  BSYNC B1 ;  /* 0x0000000000017941 */ /* 0x000fea0003800000 */
.L_x_78:
[----:B0----5:R-:W-:Y:S01]  /*7c00*/  IMAD.U32 R218, R17, 0x10000, RZ ;  /* 0x0001000011da7824 */ /* 0x021fe200078e00ff */
[----:B------:R-:W-:Y:S01]  /*7c10*/  ISETP.GT.AND P2, PT, R3, 0x188, P2 ;  /* 0x000001880300780c */ /* 0x000fe20001744270 */
[----:B------:R-:W-:Y:S01]  /*7c20*/  @P3 IMAD.MOV.U32 R228, RZ, RZ, R230 ;  /* 0x000000ffffe43224 */ /* 0x000fe200078e00e6 */
[----:B------:R-:W-:Y:S01]  /*7c30*/  BSSY B1, `(.L_x_80) ;  /* 0x0000007000017945 */ /* 0x000fe20003800000 */
[----:B------:R-:W-:-:S04]  /*7c40*/  FMUL R218, R218, R16 ;  /* 0x00000010dada7220 */ /* 0x000fc80000400000 */
[----:B------:R-:W-:-:S05]  /*7c50*/  FFMA R218, R221, R2, R218 ;  /* 0x00000002ddda7223 */ /* 0x000fca00000000da */
[----:B------:R-:W-:-:S05]  /*7c60*/  F2FP.BF16.F32.PACK_AB R218, RZ, R218 ;  /* 0x000000daffda723e */ /* 0x000fca00000010ff */
[----:B------:R0:W-:Y:S01]  /*7c70*/  @P3 STG.E.U16 desc[UR50][R228.64+0x12], R218 ;  /* 0x000012dae4003986 */ /* 0x0001e2000c101532 */
[----:B------:R-:W-:Y:S05]  /*7c80*/  @!P2 BRA `(.L_x_81) ;  /* 0x000000000004a947 */ /* 0x000fea0003800000 */
[----:B------:R0:W5:Y:S02]  /*7c90*/  LDG.E.LTC128B.U16 R17, desc[UR50][R20.64+0x10] ;  /* 0x0000103214117981 */ /* 0x000164000c1e1520 */
.L_x_81:
[----:B------:R-:W-:Y:S05]  /*7ca0*/  BSYNC B1 ;  /* 0x0000000000017941 */ /* 0x000fea0003800000 */
.L_x_80:
[----:B-----5:R-:W-:Y:S01]  /*7cb0*/  IMAD.U32 R219, R17, 0x10000, RZ ;  /* 0x0001000011db7824 */ /* 0x020fe200078e00ff */
        /* <DEDUP_REMOVED lines=8> */
.L_x_83:
[----:B------:R-:W-:Y:S05]  /*7d40*/  BSYNC B1 ;  /* 0x0000000000017941 */ /* 0x000fea0003800000 */
.L_x_82:
[----:B0----5:R-:W-:Y:S01]  /*7d50*/  IMAD.U32 R219, R17, 0x10000, RZ ;  /* 0x0001000011db7824 */ /* 0x021fe200078e00ff */
[----:B------:R-:W-:Y:S01]  /*7d60*/  ISETP.GT.AND P3, PT, R0, 0x10, PT ;  /* 0x000000100000780c */ /* 0x000fe20003f64270 */
[----:B------:R-:W-:Y:S02]  /*7d70*/  BSSY B1, `(.L_x_84) ;  /* 0x0000008000017945 */ /* 0x000fe40003800000 */
[----:B------:R-:W-:Y:S01]  /*7d80*/  FMUL R218, R219, R16 ;  /* 0x00000010dbda7220 */ /* 0x000fe20000400000 */
[----:B------:R-:W-:-:S03]  /*7d90*/  ISETP.GT.AND P0, PT, R3, RZ, P3 ;  /* 0x000000ff0300720c */ /* 0x000fc60001f04270 */
[----:B------:R-:W-:-:S05]  /*7da0*/  FFMA R218, R223, R2, R218 ;  /* 0x00000002dfda7223 */ /* 0x000fca00000000da */
[----:B------:R-:W-:-:S05]  /*7db0*/  F2FP.BF16.F32.PACK_AB R218, RZ, R218 ;  /* 0x000000daffda723e */ /* 0x000fca00000010ff */
[----:B------:R0:W-:Y:S01]  /*7dc0*/  @P1 STG.E.U16 desc[UR50][R216.64+0x12], R218 ;  /* 0x000012dad8001986 */ /* 0x0001e2000c101532 */
[----:B------:R-:W-:Y:S05]  /*7dd0*/  @!P0 BRA `(.L_x_85) ;  /* 0x0000000000048947 */ /* 0x000fea0003800000 */
[----:B------:R0:W5:Y:S02]  /*7de0*/  LDG.E.LTC128B.U16 R17, desc[UR50][R4.64+0x20] ;  /* 0x0000203204117981 */ /* 0x000164000c1e1520 */
.L_x_85:
[----:B------:R-:W-:Y:S05]  /*7df0*/  BSYNC B1 ;  /* 0x0000000000017941 */ /* 0x000fea0003800000 */
.L_x_84:
        /* <DEDUP_REMOVED lines=10> */
.L_x_87:
[----:B------:R-:W-:Y:S05]  /*7ea0*/  BSYNC B1 ;  /* 0x0000000000017941 */ /* 0x000fea0003800000 */
.L_x_86:
        /* <DEDUP_REMOVED lines=9> */
.L_x_89:
[----:B------:R-:W-:Y:S05]  /*7f40*/  BSYNC B1 ;  /* 0x0000000000017941 */ /* 0x000fea0003800000 */
.L_x_88:
        /* <DEDUP_REMOVED lines=9> */
.L_x_91:
[----:B------:R-:W-:Y:S05]  /*7fe0*/  BSYNC B1 ;  /* 0x0000000000017941 */ /* 0x000fea0003800000 */
.L_x_90:
        /* <DEDUP_REMOVED lines=10> */
.L_x_93:
[----:B------:R-:W-:Y:S05]  /*8090*/  BSYNC B1 ;  /* 0x0000000000017941 */ /* 0x000fea0003800000 */
.L_x_92:
[----:B-----5:R-:W-:Y:S01]  /*80a0*/  IMAD.U32 R209, R17, 0x10000, RZ ;  /* 0x0001000011d17824 */ /* 0x020fe200078e00ff */
        /* <DEDUP_REMOVED lines=9> */
.L_x_95:
[----:B------:R-:W-:Y:S05]  /*8140*/  BSYNC B1 ;  /* 0x0000000000017941 */ /* 0x000fea0003800000 */
.L_x_94:
        /* <DEDUP_REMOVED lines=9> */
.L_x_97:
[----:B------:R-:W-:Y:S05]  /*81e0*/  BSYNC B1 ;  /* 0x0000000000017941 */ /* 0x000fea0003800000 */
.L_x_96:
        /* <DEDUP_REMOVED lines=9> */
.L_x_99:
[----:B------:R-:W-:Y:S05]  /*8280*/  BSYNC B1 ;  /* 0x0000000000017941 */ /* 0x000fea0003800000 */
.L_x_98:
        /* <DEDUP_REMOVED lines=9> */
.L_x_101:
[----:B------:R-:W-:Y:S05]  /*8320*/  BSYNC B1 ;  /* 0x0000000000017941 */ /* 0x000fea0003800000 */
.L_x_100:
        /* <DEDUP_REMOVED lines=9> */
.L_x_103:
[----:B------:R-:W-:Y:S05]  /*83c0*/  BSYNC B1 ;  /* 0x0000000000017941 */ /* 0x000fea0003800000 */
.L_x_102:
        /* <DEDUP_REMOVED lines=9> */
.L_x_105:
[----:B------:R-:W-:Y:S05]  /*8460*/  BSYNC B1 ;  /* 0x0000000000017941 */ /* 0x000fea0003800000 */
.L_x_104:
        /* <DEDUP_REMOVED lines=9> */
.L_x_107:
[----:B------:R-:W-:Y:S05]  /*8500*/  BSYNC B1 ;  /* 0x0000000000017941 */ /* 0x000fea0003800000 */
.L_x_106:
        /* <DEDUP_REMOVED lines=9> */
.L_x_109:
[----:B------:R-:W-:Y:S05]  /*85a0*/  BSYNC B1 ;  /* 0x0000000000017941 */ /* 0x000fea0003800000 */
.L_x_108:
        /* <DEDUP_REMOVED lines=9> */
.L_x_111:
[----:B------:R-:W-:Y:S05]  /*8640*/  BSYNC B1 ;  /* 0x0000000000017941 */ /* 0x000fea0003800000 */
.L_x_110:
        /* <DEDUP_REMOVED lines=9> */
.L_x_113:
[----:B------:R-:W-:Y:S05]  /*86e0*/  BSYNC B1 ;  /* 0x0000000000017941 */ /* 0x000fea0003800000 */
.L_x_112:
        /* <DEDUP_REMOVED lines=9> */
.L_x_115:
[----:B------:R-:W-:Y:S05]  /*8780*/  BSYNC B1 ;  /* 0x0000000000017941 */ /* 0x000fea0003800000 */
.L_x_114:
[----:B0----5:R-:W-:Y:S01]  /*8790*/  IMAD.U32 R201, R17, 0x10000, RZ ;  /* 0x0001000011c97824 */ /* 0x021fe200078e00ff */
[----:B------:R-:W2:Y:S01]  /*87a0*/  LDL.LU.64 R208, [R1+0x30] ;  /* 0x0000300001d07983 */ /* 0x000ea20000300a00 */
[----:B------:R-:W-:Y:S02]  /*87b0*/  ISETP.GT.AND P5, PT, R3, 0x100, P3 ;  /* 0x000001000300780c */ /* 0x000fe40001fa4270 */
[----:B------:R-:W-:Y:S01]  /*87c0*/  FMUL R200, R201, R16 ;  /* 0x00000010c9c87220 */ /* 0x000fe20000400000 */
[----:B------:R-:W-:-:S03]  /*87d0*/  PRMT R202, R17, 0x7610, R202 ;  /* 0x0000761011ca7816 */ /* 0x000fc600000000ca */
[----:B------:R-:W-:-:S05]  /*87e0*/  FFMA R200, R207, R2, R200 ;  /* 0x00000002cfc87223 */ /* 0x000fca00000000c8 */
[----:B------:R-:W-:-:S04]  /*87f0*/  F2FP.BF16.F32.PACK_AB R200, RZ, R200 ;  /* 0x000000c8ffc8723e */ /* 0x000fc800000010ff */
[----:B------:R-:W-:-:S05]  /*8800*/  PRMT R204, R200, 0x7610, R204 ;  /* 0x00007610c8cc7816 */ /* 0x000fca00000000cc */
[----:B------:R0:W-:Y:S04]  /*8810*/  @P4 STG.E.U16 desc[UR50][R232.64+0x32], R204 ;  /* 0x000032cce8004986 */ /* 0x0001e8000c101532 */
[----:B------:R-:W3:Y:S01]  /*8820*/  @P5 LDG.E.LTC128B.U16 R202, desc[UR50][R22.64+0x20] ;  /* 0x0000203216ca5981 */ /* 0x000ee2000c1e1520 */
[----:B------:R-:W-:Y:S01]  /*8830*/  IMAD.U32 R203, RZ, RZ, UR8 ;  /* 0x00000008ffcb7e24 */ /* 0x000fe2000f8e00ff */
[----:B------:R-:W-:Y:S01]  /*8840*/  BSSY B1, `(.L_x_116) ;  /* 0x000000f000017945 */ /* 0x000fe20003800000 */
[----:B------:R-:W-:Y:S02]  /*8850*/  IMAD.U32 R200, RZ, RZ, UR8 ;  /* 0x00000008ffc87e24 */ /* 0x000fe4000f8e00ff */
[----:B------:R-:W-:Y:S02]  /*8860*/  IMAD.U32 R205, RZ, RZ, UR9 ;  /* 0x00000009ffcd7e24 */ /* 0x000fe4000f8e00ff */
[----:B------:R-:W-:-:S02]  /*8870*/  IMAD.SHL.U32 R203, R203, 0x100, RZ ;  /* 0x00000100cbcb7824 */ /* 0x000fc400078e00ff */
[----:B---3--:R-:W-:-:S04]  /*8880*/  IMAD.U32 R17, R202, 0x10000, RZ ;  /* 0x00010000ca117824 */ /* 0x008fc800078e00ff */
[----:B------:R-:W-:Y:S01]  /*8890*/  FMUL R201, R17, R16 ;  /* 0x0000001011c97220 */ /* 0x000fe20000400000 */
[----:B------:R-:W-:Y:S02]  /*88a0*/  SHF.L.U64.HI R17, R200, 0x8, R205 ;  /* 0x00000008c8117819 */ /* 0x000fe400000102cd */
[----:B--2---:R-:W-:Y:S01]  /*88b0*/  IADD3 R200, P4, R203, R208, RZ ;  /* 0x000000d0cbc87210 */ /* 0x004fe20007f9e0ff */
[----:B------:R-:W-:-:S04]  /*88c0*/  FFMA R192, R192, R2, R201 ;  /* 0x00000002c0c07223 */ /* 0x000fc800000000c9 */
[----:B------:R-:W-:Y:S01]  /*88d0*/  IMAD.X R201, R17, 0x1, R15, P4 ;  /* 0x0000000111c97824 */ /* 0x000fe200020e060f */
[----:B------:R-:W-:Y:S02]  /*88e0*/  F2FP.BF16.F32.PACK_AB R192, RZ, R192 ;  /* 0x000000c0ffc0723e */ /* 0x000fe400000010ff */
[----:B------:R-:W-:-:S03]  /*88f0*/  ISETP.GT.AND P4, PT, R3, 0x100, P2 ;  /* 0x000001000300780c */ /* 0x000fc60001784270 */
[----:B------:R0:W-:Y:S10]  /*8900*/  @P5 STG.E.U16 desc[UR50][R200.64+0x20], R192 ;  /* 0x000020c0c8005986 */ /* 0x0001f4000c101532 */
[----:B------:R-:W-:Y:S05]  /*8910*/  @!P4 BRA `(.L_x_117) ;  /* 0x000000000004c947 */ /* 0x000fea0003800000 */
[----:B------:R2:W5:Y:S02]  /*8920*/  LDG.E.LTC128B.U16 R202, desc[UR50][R22.64+0x22] ;  /* 0x0000223216ca7981 */ /* 0x000564000c1e1520 */
.L_x_117:
[----:B------:R-:W-:Y:S05]  /*8930*/  BSYNC B1 ;  /* 0x0000000000017941 */ /* 0x000fea0003800000 */
.L_x_116:
[----:B-----5:R-:W-:Y:S01]  /*8940*/  IMAD.U32 R205, R202, 0x10000, RZ ;  /* 0x00010000cacd7824 */ /* 0x020fe200078e00ff */
[----:B------:R-:W-:Y:S01]  /*8950*/  ISETP.GT.AND P5, PT, R3, 0x108, P3 ;  /* 0x000001080300780c */ /* 0x000fe20001fa4270 */
[----:B------:R-:W-:Y:S02]  /*8960*/  IMAD.U32 R207, RZ, RZ, UR8 ;  /* 0x00000008ffcf7e24 */ /* 0x000fe4000f8e00ff */
[----:B0-----:R-:W-:Y:S02]  /*8970*/  FMUL R192, R205, R16 ;  /* 0x00000010cdc07220 */ /* 0x001fe40000400000 */
[----:B------:R-:W-:Y:S02]  /*8980*/  IMAD.SHL.U32 R207, R207, 0x10, RZ ;  /* 0x00000010cfcf7824 */ /* 0x000fe400078e00ff */
[----:B------:R-:W-:-:S05]  /*8990*/  FFMA R192, R193, R2, R192 ;  /* 0x00000002c1c07223 */ /* 0x000fca00000000c0 */
[----:B------:R-:W-:-:S04]  /*89a0*/  F2FP.BF16.F32.PACK_AB R192, RZ, R192 ;  /* 0x000000c0ffc0723e */ /* 0x000fc800000010ff */
[----:B------:R-:W-:-:S05]  /*89b0*/  PRMT R204, R192, 0x7610, R204 ;  /* 0x00007610c0cc7816 */ /* 0x000fca00000000cc */
[----:B------:R0:W-:Y:S04]  /*89c0*/  @P4 STG.E.U16 desc[UR50][R200.64+0x22], R204 ;  /* 0x000022ccc8004986 */ /* 0x0001e8000c101532 */
[----:B------:R-:W3:Y:S01]  /*89d0*/  @P5 LDG.E.LTC128B.U16 R202, desc[UR50][R224.64+0x20] ;  /* 0x00002032e0ca5981 */ /* 0x000ee2000c1e1520 */
[----:B------:R-:W-:Y:S01]  /*89e0*/  IADD3 R192, P4, R207, R200, RZ ;  /* 0x000000c8cfc07210 */ /* 0x000fe20007f9e0ff */
[----:B---3--:R-:W-:-:S04]  /*89f0*/  IMAD.U32 R193, R202, 0x10000, RZ ;  /* 0x00010000cac17824 */ /* 0x008fc800078e00ff */
[----:B------:R-:W-:-:S04]  /*8a00*/  FMUL R193, R193, R16 ;  /* 0x00000010c1c17220 */ /* 0x000fc80000400000 */
[----:B------:R-:W-:Y:S01]  /*8a10*/  FFMA R194, R194, R2, R193 ;  /* 0x00000002c2c27223 */ /* 0x000fe200000000c1 */
[----:B------:R-:W-:Y:S01]  /*8a20*/  IMAD.X R193, R235, 0x1, R201, P4 ;  /* 0x00000001ebc17824 */ /* 0x000fe200020e06c9 */
[----:B------:R-:W-:-:S03]  /*8a30*/  ISETP.GT.AND P4, PT, R3, 0x108, P2 ;  /* 0x000001080300780c */ /* 0x000fc60001784270 */
[----:B------:R-:W-:-:S04]  /*8a40*/  F2FP.BF16.F32.PACK_AB R194, RZ, R194 ;  /* 0x000000c2ffc2723e */ /* 0x000fc800000010ff */
[----:B------:R-:W-:-:S05]  /*8a50*/  PRMT R206, R194, 0x7610, R206 ;  /* 0x00007610c2ce7816 */ /* 0x000fca00000000ce */
[----:B------:R3:W-:Y:S04]  /*8a60*/  @P5 STG.E.U16 desc[UR50][R192.64+0x20], R206 ;  /* 0x000020cec0005986 */ /* 0x0007e8000c101532 */
[----:B------:R-:W4:Y:S01]  /*8a70*/  @P4 LDG.E.LTC128B.U16 R202, desc[UR50][R224.64+0x22] ;  /* 0x00002232e0ca4981 */ /* 0x000f22000c1e1520 */
[----:B------:R-:W-:Y:S01]  /*8a80*/  IADD3 R194, P5, R200, R207, RZ ;  /* 0x000000cfc8c27210 */ /* 0x000fe20007fbe0ff */
[----:B------:R-:W-:Y:S01]  /*8a90*/  BSSY B1, `(.L_x_118) ;  /* 0x000000a000017945 */ /* 0x000fe20003800000 */
[----:B----4-:R-:W-:-:S04]  /*8aa0*/  IMAD.U32 R205, R202, 0x10000, RZ ;  /* 0x00010000cacd7824 */ /* 0x010fc800078e00ff */
[----:B0-----:R-:W-:-:S04]  /*8ab0*/  FMUL R204, R205, R16 ;  /* 0x00000010cdcc7220 */ /* 0x001fc80000400000 */
[----:B------:R-:W-:Y:S01]  /*8ac0*/  FFMA R204, R195, R2, R204 ;  /* 0x00000002c3cc7223 */ /* 0x000fe200000000cc */
[----:B------:R-:W-:Y:S01]  /*8ad0*/  IMAD.X R195, R201, 0x1, R235, P5 ;  /* 0x00000001c9c37824 */ /* 0x000fe200028e06eb */
[----:B------:R-:W-:-:S03]  /*8ae0*/  ISETP.GT.AND P5, PT, R3, 0x100, P1 ;  /* 0x000001000300780c */ /* 0x000fc60000fa4270 */
[----:B------:R-:W-:-:S05]  /*8af0*/  F2FP.BF16.F32.PACK_AB R204, RZ, R204 ;  /* 0x000000ccffcc723e */ /* 0x000fca00000010ff */
[----:B------:R3:W-:Y:S05]  /*8b00*/  @P4 STG.E.U16 desc[UR50][R194.64+0x22], R204 ;  /* 0x000022ccc2004986 */ /* 0x0007ea000c101532 */
[----:B------:R-:W-:Y:S05]  /*8b10*/  @!P5 BRA `(.L_x_119) ;  /* 0x000000000004d947 */ /* 0x000fea0003800000 */
[----:B------:R0:W5:Y:S02]  /*8b20*/  LDG.E.LTC128B.U16 R202, desc[UR50][R22.64+0x30] ;  /* 0x0000303216ca7981 */ /* 0x000164000c1e1520 */
.L_x_119:
[----:B------:R-:W-:Y:S05]  /*8b30*/  BSYNC B1 ;  /* 0x0000000000017941 */ /* 0x000fea0003800000 */
.L_x_118:
[----:B---3-5:R-:W-:Y:S01]  /*8b40*/  IMAD.U32 R195, R202, 0x10000, RZ ;  /* 0x00010000cac37824 */ /* 0x028fe200078e00ff */
        /* <DEDUP_REMOVED lines=8> */
.L_x_121:
[----:B------:R-:W-:Y:S05]  /*8bd0*/  BSYNC B1 ;  /* 0x0000000000017941 */ /* 0x000fea0003800000 */
.L_x_120:
        /* <DEDUP_REMOVED lines=9> */
.L_x_123:
[----:B------:R-:W-:Y:S05]  /*8c70*/  BSYNC B1 ;  /* 0x0000000000017941 */ /* 0x000fea0003800000 */
.L_x_122:
        /* <DEDUP_REMOVED lines=9> */
.L_x_125:
[----:B------:R-:W-:Y:S05]  /*8d10*/  BSYNC B1 ;  /* 0x0000000000017941 */ /* 0x000fea0003800000 */
.L_x_124:
[----:B0----5:R-:W-:Y:S01]  /*8d20*/  IMAD.U32 R195, R202, 0x10000, RZ ;  /* 0x00010000cac37824 */ /* 0x021fe200078e00ff */
[----:B------:R-:W-:Y:S01]  /*8d30*/  ISETP.GT.AND P5, PT, R3, 0x180, P3 ;  /* 0x000001800300780c */ /* 0x000fe20001fa4270 */
[----:B------:R-:W-:Y:S02]  /*8d40*/  BSSY B1, `(.L_x_126) ;  /* 0x0000007000017945 */ /* 0x000fe40003800000 */
[----:B---3--:R-:W-:-:S04]  /*8d50*/  FMUL R194, R195, R16 ;  /* 0x00000010c3c27220 */ /* 0x008fc80000400000 */
[----:B------:R-:W-:-:S05]  /*8d60*/  FFMA R194, R199, R2, R194 ;  /* 0x00000002c7c27223 */ /* 0x000fca00000000c2 */
[----:B------:R-:W-:-:S05]  /*8d70*/  F2FP.BF16.F32.PACK_AB R194, RZ, R194 ;  /* 0x000000c2ffc2723e */ /* 0x000fca00000010ff */
[----:B------:R0:W-:Y:S01]  /*8d80*/  @P4 STG.E.U16 desc[UR50][R192.64+0x32], R194 ;  /* 0x000032c2c0004986 */ /* 0x0001e2000c101532 */
[----:B------:R-:W-:Y:S05]  /*8d90*/  @!P5 BRA `(.L_x_127) ;  /* 0x000000000004d947 */ /* 0x000fea0003800000 */
[----:B------:R3:W5:Y:S02]  /*8da0*/  LDG.E.LTC128B.U16 R202, desc[UR50][R226.64+0x20] ;  /* 0x00002032e2ca7981 */ /* 0x000764000c1e1520 */
.L_x_127:
[----:B------:R-:W-:Y:S05]  /*8db0*/  BSYNC B1 ;  /* 0x0000000000017941 */ /* 0x000fea0003800000 */
.L_x_126:
[----:B-----5:R-:W-:Y:S01]  /*8dc0*/  IMAD.U32 R195, R202, 0x10000, RZ ;  /* 0x00010000cac37824 */ /* 0x020fe200078e00ff */
[----:B0-----:R-:W-:Y:S01]  /*8dd0*/  IADD3 R194, P4, R203, R200, RZ ;  /* 0x000000c8cbc27210 */ /* 0x001fe20007f9e0ff */
[----:B------:R-:W-:Y:S02]  /*8de0*/  BSSY B1, `(.L_x_128) ;  /* 0x0000009000017945 */ /* 0x000fe40003800000 */
[----:B------:R-:W-:-:S04]  /*8df0*/  FMUL R195, R195, R16 ;  /* 0x00000010c3c37220 */ /* 0x000fc80000400000 */
[----:B------:R-:W-:Y:S01]  /*8e00*/  FFMA R184, R184, R2, R195 ;  /* 0x00000002b8b87223 */ /* 0x000fe200000000c3 */
[----:B------:R-:W-:Y:S01]  /*8e10*/  IMAD.X R195, R17, 0x1, R201, P4 ;  /* 0x0000000111c37824 */ /* 0x000fe200020e06c9 */
[----:B------:R-:W-:-:S03]  /*8e20*/  ISETP.GT.AND P4, PT, R3, 0x180, P2 ;  /* 0x000001800300780c */ /* 0x000fc60001784270 */
[----:B------:R-:W-:-:S05]  /*8e30*/  F2FP.BF16.F32.PACK_AB R184, RZ, R184 ;  /* 0x000000b8ffb8723e */ /* 0x000fca00000010ff */
[----:B------:R0:W-:Y:S05]  /*8e40*/  @P5 STG.E.U16 desc[UR50][R194.64+0x20], R184 ;  /* 0x000020b8c2005986 */ /* 0x0001ea000c101532 */
[----:B------:R-:W-:Y:S05]  /*8e50*/  @!P4 BRA `(.L_x_129) ;  /* 0x000000000004c947 */ /* 0x000fea0003800000 */
[----:B------:R0:W5:Y:S02]  /*8e60*/  LDG.E.LTC128B.U16 R202, desc[UR50][R226.64+0x22] ;  /* 0x00002232e2ca7981 */ /* 0x000164000c1e1520 */
.L_x_129:
[----:B------:R-:W-:Y:S05]  /*8e70*/  BSYNC B1 ;  /* 0x0000000000017941 */ /* 0x000fea0003800000 */
.L_x_128:
[----:B-----5:R-:W-:Y:S01]  /*8e80*/  IMAD.U32 R197, R202, 0x10000, RZ ;  /* 0x00010000cac57824 */ /* 0x020fe200078e00ff */
[----:B------:R-:W-:Y:S01]  /*8e90*/  ISETP.GT.AND P3, PT, R3, 0x188, P3 ;  /* 0x000001880300780c */ /* 0x000fe20001f64270 */
[----:B------:R-:W-:Y:S02]  /*8ea0*/  BSSY B1, `(.L_x_130) ;  /* 0x0000007000017945 */ /* 0x000fe40003800000 */
[----:B0-----:R-:W-:-:S04]  /*8eb0*/  FMUL R184, R197, R16 ;  /* 0x00000010c5b87220 */ /* 0x001fc80000400000 */
[----:B------:R-:W-:-:S05]  /*8ec0*/  FFMA R184, R185, R2, R184 ;  /* 0x00000002b9b87223 */ /* 0x000fca00000000b8 */
[----:B------:R-:W-:-:S05]  /*8ed0*/  F2FP.BF16.F32.PACK_AB R184, RZ, R184 ;  /* 0x000000b8ffb8723e */ /* 0x000fca00000010ff */
[----:B------:R0:W-:Y:S01]  /*8ee0*/  @P4 STG.E.U16 desc[UR50][R194.64+0x22], R184 ;  /* 0x000022b8c2004986 */ /* 0x0001e2000c101532 */
[----:B------:R-:W-:Y:S05]  /*8ef0*/  @!P3 BRA `(.L_x_131) ;  /* 0x000000000004b947 */ /* 0x000fea0003800000 */
[----:B------:R0:W5:Y:S02]  /*8f00*/  LDG.E.LTC128B.U16 R202, desc[UR50][R20.64+0x20] ;  /* 0x0000203214ca7981 */ /* 0x000164000c1e1520 */
.L_x_131:
[----:B------:R-:W-:Y:S05]  /*8f10*/  BSYNC B1 ;  /* 0x0000000000017941 */ /* 0x000fea0003800000 */
.L_x_130:
[----:B-----5:R-:W-:Y:S01]  /*8f20*/  IMAD.U32 R185, R202, 0x10000, RZ ;  /* 0x00010000cab97824 */ /* 0x020fe200078e00ff */
[----:B0-----:R-:W-:Y:S01]  /*8f30*/  IADD3 R184, P4, R207, R194, RZ ;  /* 0x000000c2cfb87210 */ /* 0x001fe20007f9e0ff */
[----:B------:R-:W-:Y:S01]  /*8f40*/  BSSY B1, `(.L_x_132) ;  /* 0x0000009000017945 */ /* 0x000fe20003800000 */
[----:B------:R-:W-:Y:S01]  /*8f50*/  ISETP.GT.AND P2, PT, R3, 0x188, P2 ;  /* 0x000001880300780c */ /* 0x000fe20001744270 */
[----:B------:R-:W-:-:S04]  /*8f60*/  FMUL R185, R185, R16 ;  /* 0x00000010b9b97220 */ /* 0x000fc80000400000 */
[----:B------:R-:W-:-:S05]  /*8f70*/  FFMA R185, R186, R2, R185 ;  /* 0x00000002bab97223 */ /* 0x000fca00000000b9 */
[----:B------:R-:W-:Y:S01]  /*8f80*/  F2FP.BF16.F32.PACK_AB R186, RZ, R185 ;  /* 0x000000b9ffba723e */ /* 0x000fe200000010ff */
[----:B------:R-:W-:-:S05]  /*8f90*/  IMAD.X R185, R235, 0x1, R195, P4 ;  /* 0x00000001ebb97824 */ /* 0x000fca00020e06c3 */
[----:B------:R0:W-:Y:S01]  /*8fa0*/  @P3 STG.E.U16 desc[UR50][R184.64+0x20], R186 ;  /* 0x000020bab8003986 */ /* 0x0001e2000c101532 */
[----:B------:R-:W-:Y:S05]  /*8fb0*/  @!P2 BRA `(.L_x_133) ;  /* 0x000000000004a947 */ /* 0x000fea0003800000 */
[----:B------:R0:W5:Y:S02]  /*8fc0*/  LDG.E.LTC128B.U16 R202, desc[UR50][R20.64+0x22] ;  /* 0x0000223214ca7981 */ /* 0x000164000c1e1520 */
.L_x_133:
[----:B------:R-:W-:Y:S05]  /*8fd0*/  BSYNC B1 ;  /* 0x0000000000017941 */ /* 0x000fea0003800000 */
.L_x_132:
[----:B-----5:R-:W-:Y:S01]  /*8fe0*/  IMAD.U32 R197, R202, 0x10000, RZ ;  /* 0x00010000cac57824 */ /* 0x020fe200078e00ff */
[----:B------:R-:W-:Y:S01]  /*8ff0*/  ISETP.GT.AND P3, PT, R3, 0x180, P1 ;  /* 0x000001800300780c */ /* 0x000fe20000f64270 */
[----:B------:R-:W-:Y:S02]  /*9000*/  BSSY B1, `(.L_x_134) ;  /* 0x0000009000017945 */ /* 0x000fe40003800000 */
[----:B0-----:R-:W-:-:S04]  /*9010*/  FMUL R186, R197, R16 ;  /* 0x00000010c5ba7220 */ /* 0x001fc80000400000 */
[----:B------:R-:W-:Y:S01]  /*9020*/  FFMA R187, R187, R2, R186 ;  /* 0x00000002bbbb7223 */ /* 0x000fe200000000ba */
[----:B------:R-:W-:-:S04]  /*9030*/  IADD3 R186, P4, P5, R207, R200, R203 ;  /* 0x000000c8cfba7210 */ /* 0x000fc80007d9e0cb */
[----:B------:R-:W-:Y:S02]  /*9040*/  F2FP.BF16.F32.PACK_AB R196, RZ, R187 ;  /* 0x000000bbffc4723e */ /* 0x000fe400000010ff */
[----:B------:R-:W-:-:S05]  /*9050*/  IADD3.X R187, R235, R201, R17, P4, P5 ;  /* 0x000000c9ebbb7210 */ /* 0x000fca00027ea411 */
[----:B------:R0:W-:Y:S01]  /*9060*/  @P2 STG.E.U16 desc[UR50][R186.64+0x22], R196 ;  /* 0x000022c4ba002986 */ /* 0x0001e2000c101532 */
[----:B------:R-:W-:Y:S05]  /*9070*/  @!P3 BRA `(.L_x_135) ;  /* 0x000000000004b947 */ /* 0x000fea0003800000 */
[----:B------:R0:W5:Y:S02]  /*9080*/  LDG.E.LTC128B.U16 R202, desc[UR50][R226.64+0x30] ;  /* 0x00003032e2ca7981 */ /* 0x000164000c1e1520 */
.L_x_135:
[----:B------:R-:W-:Y:S05]  /*9090*/  BSYNC B1 ;  /* 0x0000000000017941 */ /* 0x000fea0003800000 */
.L_x_134:
        /* <DEDUP_REMOVED lines=9> */
.L_x_137:
[----:B------:R-:W-:Y:S05]  /*9130*/  BSYNC B1 ;  /* 0x0000000000017941 */ /* 0x000fea0003800000 */
.L_x_136:
        /* <DEDUP_REMOVED lines=9> */
.L_x_139:
[----:B------:R-:W-:Y:S05]  /*91d0*/  BSYNC B1 ;  /* 0x0000000000017941 */ /* 0x000fea0003800000 */
.L_x_138:
        /* <DEDUP_REMOVED lines=9> */
.L_x_141:
[----:B------:R-:W-:Y:S05]  /*9270*/  BSYNC B1 ;  /* 0x0000000000017941 */ /* 0x000fea0003800000 */
.L_x_140:
        /* <DEDUP_REMOVED lines=10> */
.L_x_143:
[----:B------:R-:W-:Y:S05]  /*9320*/  BSYNC B1 ;  /* 0x0000000000017941 */ /* 0x000fea0003800000 */
.L_x_142:
        /* <DEDUP_REMOVED lines=10> */
.L_x_145:
[----:B------:R-:W-:Y:S05]  /*93d0*/  BSYNC B1 ;  /* 0x0000000000017941 */ /* 0x000fea0003800000 */
.L_x_144:
        /* <DEDUP_REMOVED lines=9> */
.L_x_147:
[----:B------:R-:W-:Y:S05]  /*9470*/  BSYNC B1 ;  /* 0x0000000000017941 */ /* 0x000fea0003800000 */
.L_x_146:
        /* <DEDUP_REMOVED lines=9> */
.L_x_149:
[----:B------:R-:W-:Y:S05]  /*9510*/  BSYNC B1 ;  /* 0x0000000000017941 */ /* 0x000fea0003800000 */
.L_x_148:
        /* <DEDUP_REMOVED lines=10> */
.L_x_151:
[----:B------:R-:W-:Y:S05]  /*95c0*/  BSYNC B1 ;  /* 0x0000000000017941 */ /* 0x000fea0003800000 */
.L_x_150:
        /* <DEDUP_REMOVED lines=10> */
.L_x_153:
[----:B------:R-:W-:Y:S05]  /*9670*/  BSYNC B1 ;  /* 0x0000000000017941 */ /* 0x000fea0003800000 */
.L_x_152:
        /* <DEDUP_REMOVED lines=9> */
.L_x_155:
[----:B------:R-:W-:Y:S05]  /*9710*/  BSYNC B1 ;  /* 0x0000000000017941 */ /* 0x000fea0003800000 */
.L_x_154:
        /* <DEDUP_REMOVED lines=9> */
.L_x_157:
[----:B------:R-:W-:Y:S05]  /*97b0*/  BSYNC B1 ;  /* 0x0000000000017941 */ /* 0x000fea0003800000 */
.L_x_156:
        /* <DEDUP_REMOVED lines=9> */
.L_x_159:
[----:B------:R-:W-:Y:S05]  /*9850*/  BSYNC B1 ;  /* 0x0000000000017941 */ /* 0x000fea0003800000 */
.L_x_158:
        /* <DEDUP_REMOVED lines=9> */
.L_x_161:
[----:B------:R-:W-:Y:S05]  /*98f0*/  BSYNC B1 ;  /* 0x0000000000017941 */ /* 0x000fea0003800000 */
.L_x_160:
        /* <DEDUP_REMOVED lines=9> */
.L_x_163:
[----:B------:R-:W-:Y:S05]  /*9990*/  BSYNC B1 ;  /* 0x0000000000017941 */ /* 0x000fea0003800000 */
.L_x_162:
        /* <DEDUP_REMOVED lines=9> */
.L_x_165:
[----:B------:R-:W-:Y:S05]  /*9a30*/  BSYNC B1 ;  /* 0x0000000000017941 */ /* 0x000fea0003800000 */
.L_x_164:
        /* <DEDUP_REMOVED lines=9> */
.L_x_167:
[----:B------:R-:W-:Y:S05]  /*9ad0*/  BSYNC B1 ;  /* 0x0000000000017941 */ /* 0x000fea0003800000 */
.L_x_166:
        /* <DEDUP_REMOVED lines=9> */
.L_x_169:
[----:B------:R-:W-:Y:S05]  /*9b70*/  BSYNC B1 ;  /* 0x0000000000017941 */ /* 0x000fea0003800000 */
.L_x_168:
        /* <DEDUP_REMOVED lines=9> */
.L_x_171:
[----:B------:R-:W-:Y:S05]  /*9c10*/  BSYNC B1 ;  /* 0x0000000000017941 */ /* 0x000fea0003800000 */
.L_x_170:
        /* <DEDUP_REMOVED lines=9> */
.L_x_173:
[----:B------:R-:W-:Y:S05]  /*9cb0*/  BSYNC B1 ;  /* 0x0000000000017941 */ /* 0x000fea0003800000 */
.L_x_172:
        /* <DEDUP_REMOVED lines=9> */
.L_x_175:
[----:B------:R-:W-:Y:S05]  /*9d50*/  BSYNC B1 ;  /* 0x0000000000017941 */ /* 0x000fea0003800000 */
.L_x_174:
        /* <DEDUP_REMOVED lines=9> */
.L_x_177:
[----:B------:R-:W-:Y:S05]  /*9df0*/  BSYNC B1 ;  /* 0x0000000000017941 */ /* 0x000fea0003800000 */
.L_x_176:
        /* <DEDUP_REMOVED lines=9> */
.L_x_179:
[----:B------:R-:W-:Y:S05]  /*9e90*/  BSYNC B1 ;  /* 0x0000000000017941 */ /* 0x000fea0003800000 */
.L_x_178:
        /* <DEDUP_REMOVED lines=9> */
.L_x_181:
[----:B------:R-:W-:Y:S05]  /*9f30*/  BSYNC B1 ;  /* 0x0000000000017941 */ /* 0x000fea0003800000 */
.L_x_180:
        /* <DEDUP_REMOVED lines=9> */
.L_x_183:
[----:B------:R-:W-:Y:S05]  /*9fd0*/  BSYNC B1 ;  /* 0x0000000000017941 */ /* 0x000fea0003800000 */
.L_x_182:
        /* <DEDUP_REMOVED lines=9> */
.L_x_185:
[----:B------:R-:W-:Y:S05]  /*a070*/  BSYNC B1 ;  /* 0x0000000000017941 */ /* 0x000fea0003800000 */
.L_x_184:
        /* <DEDUP_REMOVED lines=9> */
.L_x_187:
[----:B------:R-:W-:Y:S05]  /*a110*/  BSYNC B1 ;  /* 0x0000000000017941 */ /* 0x000fea0003800000 */
.L_x_186:
        /* <DEDUP_REMOVED lines=9> */
.L_x_189:
[----:B------:R-:W-:Y:S05]  /*a1b0*/  BSYNC B1 ;  /* 0x0000000000017941 */ /* 0x000fea0003800000 */
.L_x_188:
        /* <DEDUP_REMOVED lines=9> */
.L_x_191:
[----:B------:R-:W-:Y:S05]  /*a250*/  BSYNC B1 ;  /* 0x0000000000017941 */ /* 0x000fea0003800000 */
.L_x_190:
        /* <DEDUP_REMOVED lines=9> */
.L_x_193:
[----:B------:R-:W-:Y:S05]  /*a2f0*/  BSYNC B1 ;  /* 0x0000000000017941 */ /* 0x000fea0003800000 */
.L_x_192:
        /* <DEDUP_REMOVED lines=9> */
.L_x_195:
[----:B------:R-:W-:Y:S05]  /*a390*/  BSYNC B1 ;  /* 0x0000000000017941 */ /* 0x000fea0003800000 */
.L_x_194:
        /* <DEDUP_REMOVED lines=9> */
.L_x_197:
[----:B------:R-:W-:Y:S05]  /*a430*/  BSYNC B1 ;  /* 0x0000000000017941 */ /* 0x000fea0003800000 */
.L_x_196:
        /* <DEDUP_REMOVED lines=9> */
.L_x_199:
[----:B------:R-:W-:Y:S05]  /*a4d0*/  BSYNC B1 ;  /* 0x0000000000017941 */ /* 0x000fea0003800000 */
.L_x_198:
        /* <DEDUP_REMOVED lines=9> */
.L_x_201:
[----:B------:R-:W-:Y:S05]  /*a570*/  BSYNC B1 ;  /* 0x0000000000017941 */ /* 0x000fea0003800000 */
.L_x_200:
        /* <DEDUP_REMOVED lines=9> */
.L_x_203:
[----:B------:R-:W-:Y:S05]  /*a610*/  BSYNC B1 ;  /* 0x0000000000017941 */ /* 0x000fea0003800000 */
.L_x_202:
        /* <DEDUP_REMOVED lines=9> */
.L_x_205:
[----:B------:R-:W-:Y:S05]  /*a6b0*/  BSYNC B1 ;  /* 0x0000000000017941 */ /* 0x000fea0003800000 */
.L_x_204:
        /* <DEDUP_REMOVED lines=10> */
.L_x_207:
[----:B------:R-:W-:Y:S05]  /*a760*/  BSYNC B1 ;  /* 0x0000000000017941 */ /* 0x000fea0003800000 */
.L_x_206:
        /* <DEDUP_REMOVED lines=10> */
.L_x_209:
[----:B------:R-:W-:Y:S05]  /*a810*/  BSYNC B1 ;  /* 0x0000000000017941 */ /* 0x000fea0003800000 */
.L_x_208:
        /* <DEDUP_REMOVED lines=9> */
.L_x_211:
[----:B------:R-:W-:Y:S05]  /*a8b0*/  BSYNC B1 ;  /* 0x0000000000017941 */ /* 0x000fea0003800000 */
.L_x_210:
        /* <DEDUP_REMOVED lines=9> */
.L_x_213:
[----:B------:R-:W-:Y:S05]  /*a950*/  BSYNC B1 ;  /* 0x0000000000017941 */ /* 0x000fea0003800000 */
.L_x_212:
        /* <DEDUP_REMOVED lines=10> */
.L_x_215:
[----:B------:R-:W-:Y:S05]  /*aa00*/  BSYNC B1 ;  /* 0x0000000000017941 */ /* 0x000fea0003800000 */
.L_x_214:
        /* <DEDUP_REMOVED lines=10> */
.L_x_217:
[----:B------:R-:W-:Y:S05]  /*aab0*/  BSYNC B1 ;  /* 0x0000000000017941 */ /* 0x000fea0003800000 */
.L_x_216:
        /* <DEDUP_REMOVED lines=9> */
.L_x_219:
[----:B------:R-:W-:Y:S05]  /*ab50*/  BSYNC B1 ;  /* 0x0000000000017941 */ /* 0x000fea0003800000 */
.L_x_218:
        /* <DEDUP_REMOVED lines=9> */
.L_x_221:
[----:B------:R-:W-:Y:S05]  /*abf0*/  BSYNC B1 ;  /* 0x0000000000017941 */ /* 0x000fea0003800000 */
.L_x_220:
        /* <DEDUP_REMOVED lines=9> */
.L_x_223:
[----:B------:R-:W-:Y:S05]  /*ac90*/  BSYNC B1 ;  /* 0x0000000000017941 */ /* 0x000fea0003800000 */
.L_x_222:
        /* <DEDUP_REMOVED lines=9> */
.L_x_225:
[----:B------:R-:W-:Y:S05]  /*ad30*/  BSYNC B1 ;  /* 0x0000000000017941 */ /* 0x000fea0003800000 */
.L_x_224:
        /* <DEDUP_REMOVED lines=9> */
.L_x_227:
[----:B------:R-:W-:Y:S05]  /*add0*/  BSYNC B1 ;  /* 0x0000000000017941 */ /* 0x000fea0003800000 */
.L_x_226:
        /* <DEDUP_REMOVED lines=9> */
.L_x_229:
[----:B------:R-:W-:Y:S05]  /*ae70*/  BSYNC B1 ;  /* 0x0000000000017941 */ /* 0x000fea0003800000 */
.L_x_228:
        /* <DEDUP_REMOVED lines=9> */
.L_x_231:
[----:B------:R-:W-:Y:S05]  /*af10*/  BSYNC B1 ;  /* 0x0000000000017941 */ /* 0x000fea0003800000 */
.L_x_230:
        /* <DEDUP_REMOVED lines=9> */
.L_x_233:
[----:B------:R-:W-:Y:S05]  /*afb0*/  BSYNC B1 ;  /* 0x0000000000017941 */ /* 0x000fea0003800000 */
.L_x_232:
        /* <DEDUP_REMOVED lines=9> */
.L_x_235:
[----:B------:R-:W-:Y:S05]  /*b050*/  BSYNC B1 ;  /* 0x0000000000017941 */ /* 0x000fea0003800000 */
.L_x_234:
        /* <DEDUP_REMOVED lines=9> */
.L_x_237:
[----:B------:R-:W-:Y:S05]  /*b0f0*/  BSYNC B1 ;  /* 0x0000000000017941 */ /* 0x000fea0003800000 */
.L_x_236:
        /* <DEDUP_REMOVED lines=9> */
.L_x_239:
[----:B------:R-:W-:Y:S05]  /*b190*/  BSYNC B1 ;  /* 0x0000000000017941 */ /* 0x000fea0003800000 */
.L_x_238:
        /* <DEDUP_REMOVED lines=9> */
.L_x_241:
[----:B------:R-:W-:Y:S05]  /*b230*/  BSYNC B1 ;  /* 0x0000000000017941 */ /* 0x000fea0003800000 */
.L_x_240:
        /* <DEDUP_REMOVED lines=9> */
.L_x_243:
[----:B------:R-:W-:Y:S05]  /*b2d0*/  BSYNC B1 ;  /* 0x0000000000017941 */ /* 0x000fea0003800000 */
.L_x_242:
        /* <DEDUP_REMOVED lines=9> */
.L_x_245:
[----:B------:R-:W-:Y:S05]  /*b370*/  BSYNC B1 ;  /* 0x0000000000017941 */ /* 0x000fea0003800000 */
.L_x_244:
        /* <DEDUP_REMOVED lines=9> */
.L_x_247:
[----:B------:R-:W-:Y:S05]  /*b410*/  BSYNC B1 ;  /* 0x0000000000017941 */ /* 0x000fea0003800000 */
.L_x_246:
        /* <DEDUP_REMOVED lines=9> */
.L_x_249:
[----:B------:R-:W-:Y:S05]  /*b4b0*/  BSYNC B1 ;  /* 0x0000000000017941 */ /* 0x000fea0003800000 */
.L_x_248:
        /* <DEDUP_REMOVED lines=9> */
.L_x_251:
[----:B------:R-:W-:Y:S05]  /*b550*/  BSYNC B1 ;  /* 0x0000000000017941 */ /* 0x000fea0003800000 */
.L_x_250:
        /* <DEDUP_REMOVED lines=9> */
.L_x_253:
[----:B------:R-:W-:Y:S05]  /*b5f0*/  BSYNC B1 ;  /* 0x0000000000017941 */ /* 0x000fea0003800000 */
.L_x_252:
        /* <DEDUP_REMOVED lines=9> */
.L_x_255:
[----:B------:R-:W-:Y:S05]  /*b690*/  BSYNC B1 ;  /* 0x0000000000017941 */ /* 0x000fea0003800000 */
.L_x_254:
        /* <DEDUP_REMOVED lines=9> */
.L_x_257:
[----:B------:R-:W-:Y:S05]  /*b730*/  BSYNC B1 ;  /* 0x0000000000017941 */ /* 0x000fea0003800000 */
.L_x_256:
        /* <DEDUP_REMOVED lines=9> */
.L_x_259:
[----:B------:R-:W-:Y:S05]  /*b7d0*/  BSYNC B1 ;  /* 0x0000000000017941 */ /* 0x000fea0003800000 */
.L_x_258:
        /* <DEDUP_REMOVED lines=9> */
.L_x_261:
[----:B------:R-:W-:Y:S05]  /*b870*/  BSYNC B1 ;  /* 0x0000000000017941 */ /* 0x000fea0003800000 */
.L_x_260:
        /* <DEDUP_REMOVED lines=9> */
.L_x_263:
[----:B------:R-:W-:Y:S05]  /*b910*/  BSYNC B1 ;  /* 0x0000000000017941 */ /* 0x000fea0003800000 */
.L_x_262:
        /* <DEDUP_REMOVED lines=9> */
.L_x_265:
[----:B------:R-:W-:Y:S05]  /*b9b0*/  BSYNC B1 ;  /* 0x0000000000017941 */ /* 0x000fea0003800000 */
.L_x_264:
        /* <DEDUP_REMOVED lines=9> */
.L_x_267:
[----:B------:R-:W-:Y:S05]  /*ba50*/  BSYNC B1 ;  /* 0x0000000000017941 */ /* 0x000fea0003800000 */
.L_x_266:
        /* <DEDUP_REMOVED lines=9> */
.L_x_269:
[----:B------:R-:W-:Y:S05]  /*baf0*/  BSYNC B1 ;  /* 0x0000000000017941 */ /* 0x000fea0003800000 */
.L_x_268:
        /* <DEDUP_REMOVED lines=10> */
.L_x_271:
[----:B------:R-:W-:Y:S05]  /*bba0*/  BSYNC B1 ;  /* 0x0000000000017941 */ /* 0x000fea0003800000 */
.L_x_270:
        /* <DEDUP_REMOVED lines=10> */
.L_x_273:
[----:B------:R-:W-:Y:S05]  /*bc50*/  BSYNC B1 ;  /* 0x0000000000017941 */ /* 0x000fea0003800000 */
.L_x_272:
        /* <DEDUP_REMOVED lines=9> */
.L_x_275:
[----:B------:R-:W-:Y:S05]  /*bcf0*/  BSYNC B1 ;  /* 0x0000000000017941 */ /* 0x000fea0003800000 */
.L_x_274:
        /* <DEDUP_REMOVED lines=9> */
.L_x_277:
[----:B------:R-:W-:Y:S05]  /*bd90*/  BSYNC B1 ;  /* 0x0000000000017941 */ /* 0x000fea0003800000 */
.L_x_276:
        /* <DEDUP_REMOVED lines=10> */
.L_x_279:
[----:B------:R-:W-:Y:S05]  /*be40*/  BSYNC B1 ;  /* 0x0000000000017941 */ /* 0x000fea0003800000 */
.L_x_278:
        /* <DEDUP_REMOVED lines=10> */
.L_x_281:
[----:B------:R-:W-:Y:S05]  /*bef0*/  BSYNC B1 ;  /* 0x0000000000017941 */ /* 0x000fea0003800000 */
.L_x_280:
        /* <DEDUP_REMOVED lines=9> */
.L_x_283:
[----:B------:R-:W-:Y:S05]  /*bf90*/  BSYNC B1 ;  /* 0x0000000000017941 */ /* 0x000fea0003800000 */
.L_x_282:
        /* <DEDUP_REMOVED lines=9> */
.L_x_285:
[----:B------:R-:W-:Y:S05]  /*c030*/  BSYNC B1 ;  /* 0x0000000000017941 */ /* 0x000fea0003800000 */
.L_x_284:
        /* <DEDUP_REMOVED lines=9> */
.L_x_287:
[----:B------:R-:W-:Y:S05]  /*c0d0*/  BSYNC B1 ;  /* 0x0000000000017941 */ /* 0x000fea0003800000 */
.L_x_286:
        /* <DEDUP_REMOVED lines=9> */
.L_x_289:
[----:B------:R-:W-:Y:S05]  /*c170*/  BSYNC B1 ;  /* 0x0000000000017941 */ /* 0x000fea0003800000 */
.L_x_288:
        /* <DEDUP_REMOVED lines=9> */
.L_x_291:
[----:B------:R-:W-:Y:S05]  /*c210*/  BSYNC B1 ;  /* 0x0000000000017941 */ /* 0x000fea0003800000 */
.L_x_290:
        /* <DEDUP_REMOVED lines=9> */
.L_x_293:
[----:B------:R-:W-:Y:S05]  /*c2b0*/  BSYNC B1 ;  /* 0x0000000000017941 */ /* 0x000fea0003800000 */
.L_x_292:
        /* <DEDUP_REMOVED lines=9> */
.L_x_295:
[----:B------:R-:W-:Y:S05]  /*c350*/  BSYNC B1 ;  /* 0x0000000000017941 */ /* 0x000fea0003800000 */
.L_x_294:
        /* <DEDUP_REMOVED lines=9> */
.L_x_297:
[----:B------:R-:W-:Y:S05]  /*c3f0*/  BSYNC B1 ;  /* 0x0000000000017941 */ /* 0x000fea0003800000 */
.L_x_296:
        /* <DEDUP_REMOVED lines=9> */
.L_x_299:
[----:B------:R-:W-:Y:S05]  /*c490*/  BSYNC B1 ;  /* 0x0000000000017941 */ /* 0x000fea0003800000 */
.L_x_298:
        /* <DEDUP_REMOVED lines=9> */
.L_x_301:
[----:B------:R-:W-:Y:S05]  /*c530*/  BSYNC B1 ;  /* 0x0000000000017941 */ /* 0x000fea0003800000 */
.L_x_300:
        /* <DEDUP_REMOVED lines=9> */
.L_x_303:
[----:B------:R-:W-:Y:S05]  /*c5d0*/  BSYNC B1 ;  /* 0x0000000000017941 */ /* 0x000fea0003800000 */
.L_x_302:
        /* <DEDUP_REMOVED lines=9> */
.L_x_305:
[----:B------:R-:W-:Y:S05]  /*c670*/  BSYNC B1 ;  /* 0x0000000000017941 */ /* 0x000fea0003800000 */
.L_x_304:
        /* <DEDUP_REMOVED lines=9> */
.L_x_307:
[----:B------:R-:W-:Y:S05]  /*c710*/  BSYNC B1 ;  /* 0x0000000000017941 */ /* 0x000fea0003800000 */
.L_x_306:
        /* <DEDUP_REMOVED lines=9> */
.L_x_309:
[----:B------:R-:W-:Y:S05]  /*c7b0*/  BSYNC B1 ;  /* 0x0000000000017941 */ /* 0x000fea0003800000 */
.L_x_308:
        /* <DEDUP_REMOVED lines=9> */
.L_x_311:
[----:B------:R-:W-:Y:S05]  /*c850*/  BSYNC B1 ;  /* 0x0000000000017941 */ /* 0x000fea0003800000 */
.L_x_310:
        /* <DEDUP_REMOVED lines=9> */
.L_x_313:
[----:B------:R-:W-:Y:S05]  /*c8f0*/  BSYNC B1 ;  /* 0x0000000000017941 */ /* 0x000fea0003800000 */
.L_x_312:
        /* <DEDUP_REMOVED lines=9> */
.L_x_315:
[----:B------:R-:W-:Y:S05]  /*c990*/  BSYNC B1 ;  /* 0x0000000000017941 */ /* 0x000fea0003800000 */
.L_x_314:
        /* <DEDUP_REMOVED lines=9> */
.L_x_317:
[----:B------:R-:W-:Y:S05]  /*ca30*/  BSYNC B1 ;  /* 0x0000000000017941 */ /* 0x000fea0003800000 */
.L_x_316:
        /* <DEDUP_REMOVED lines=9> */
.L_x_319:
[----:B------:R-:W-:Y:S05]  /*cad0*/  BSYNC B1 ;  /* 0x0000000000017941 */ /* 0x000fea0003800000 */
.L_x_318:
        /* <DEDUP_REMOVED lines=9> */
.L_x_321:
[----:B------:R-:W-:Y:S05]  /*cb70*/  BSYNC B1 ;  /* 0x0000000000017941 */ /* 0x000fea0003800000 */
.L_x_320:
        /* <DEDUP_REMOVED lines=9> */
.L_x_323:
[----:B------:R-:W-:Y:S05]  /*cc10*/  BSYNC B1 ;  /* 0x0000000000017941 */ /* 0x000fea0003800000 */
.L_x_322:
        /* <DEDUP_REMOVED lines=9> */
.L_x_325:
[----:B------:R-:W-:Y:S05]  /*ccb0*/  BSYNC B1 ;  /* 0x0000000000017941 */ /* 0x000fea0003800000 */
.L_x_324:
        /* <DEDUP_REMOVED lines=9> */
.L_x_327:
[----:B------:R-:W-:Y:S05]  /*cd50*/  BSYNC B1 ;  /* 0x0000000000017941 */ /* 0x000fea0003800000 */
.L_x_326:
        /* <DEDUP_REMOVED lines=9> */
.L_x_329:
[----:B------:R-:W-:Y:S05]  /*cdf0*/  BSYNC B1 ;  /* 0x0000000000017941 */ /* 0x000fea0003800000 */
.L_x_328:
        /* <DEDUP_REMOVED lines=9> */
.L_x_331:
[----:B------:R-:W-:Y:S05]  /*ce90*/  BSYNC B1 ;  /* 0x0000000000017941 */ /* 0x000fea0003800000 */
.L_x_330:
        /* <DEDUP_REMOVED lines=9> */
.L_x_333:
[----:B------:R-:W-:Y:S05]  /*cf30*/  BSYNC B1 ;  /* 0x0000000000017941 */ /* 0x000fea0003800000 */
.L_x_332:
        /* <DEDUP_REMOVED lines=10> */
.L_x_335:
[----:B------:R-:W-:Y:S05]  /*cfe0*/  BSYNC B1 ;  /* 0x0000000000017941 */ /* 0x000fea0003800000 */
.L_x_334:
        /* <DEDUP_REMOVED lines=10> */
.L_x_337:
[----:B------:R-:W-:Y:S05]  /*d090*/  BSYNC B1 ;  /* 0x0000000000017941 */ /* 0x000fea0003800000 */
.L_x_336:
        /* <DEDUP_REMOVED lines=9> */
.L_x_339:
[----:B------:R-:W-:Y:S05]  /*d130*/  BSYNC B1 ;  /* 0x0000000000017941 */ /* 0x000fea0003800000 */
.L_x_338:
        /* <DEDUP_REMOVED lines=9> */
.L_x_341:
[----:B------:R-:W-:Y:S05]  /*d1d0*/  BSYNC B1 ;  /* 0x0000000000017941 */ /* 0x000fea0003800000 */
.L_x_340:
        /* <DEDUP_REMOVED lines=10> */
.L_x_343:
[----:B------:R-:W-:Y:S05]  /*d280*/  BSYNC B1 ;  /* 0x0000000000017941 */ /* 0x000fea0003800000 */
.L_x_342:
        /* <DEDUP_REMOVED lines=10> */
.L_x_345:
[----:B------:R-:W-:Y:S05]  /*d330*/  BSYNC B1 ;  /* 0x0000000000017941 */ /* 0x000fea0003800000 */
.L_x_344:
        /* <DEDUP_REMOVED lines=9> */
.L_x_347:
[----:B------:R-:W-:Y:S05]  /*d3d0*/  BSYNC B1 ;  /* 0x0000000000017941 */ /* 0x000fea0003800000 */
.L_x_346:
        /* <DEDUP_REMOVED lines=9> */
.L_x_349:
[----:B------:R-:W-:Y:S05]  /*d470*/  BSYNC B1 ;  /* 0x0000000000017941 */ /* 0x000fea0003800000 */
.L_x_348:
        /* <DEDUP_REMOVED lines=9> */
.L_x_351:
[----:B------:R-:W-:Y:S05]  /*d510*/  BSYNC B1 ;  /* 0x0000000000017941 */ /* 0x000fea0003800000 */
.L_x_350:
        /* <DEDUP_REMOVED lines=9> */
.L_x_353:
[----:B------:R-:W-:Y:S05]  /*d5b0*/  BSYNC B1 ;  /* 0x0000000000017941 */ /* 0x000fea0003800000 */
.L_x_352:
        /* <DEDUP_REMOVED lines=9> */
.L_x_355:
[----:B------:R-:W-:Y:S05]  /*d650*/  BSYNC B1 ;  /* 0x0000000000017941 */ /* 0x000fea0003800000 */
.L_x_354:
        /* <DEDUP_REMOVED lines=9> */
.L_x_357:
[----:B------:R-:W-:Y:S05]  /*d6f0*/  BSYNC B1 ;  /* 0x0000000000017941 */ /* 0x000fea0003800000 */
.L_x_356:
        /* <DEDUP_REMOVED lines=9> */
.L_x_359:
[----:B------:R-:W-:Y:S05]  /*d790*/  BSYNC B1 ;  /* 0x0000000000017941 */ /* 0x000fea0003800000 */
.L_x_358:
        /* <DEDUP_REMOVED lines=9> */
.L_x_361:
[----:B------:R-:W-:Y:S05]  /*d830*/  BSYNC B1 ;  /* 0x0000000000017941 */ /* 0x000fea0003800000 */
.L_x_360:
        /* <DEDUP_REMOVED lines=9> */
.L_x_363:
[----:B------:R-:W-:Y:S05]  /*d8d0*/  BSYNC B1 ;  /* 0x0000000000017941 */ /* 0x000fea0003800000 */
.L_x_362:
        /* <DEDUP_REMOVED lines=9> */
.L_x_365:
[----:B------:R-:W-:Y:S05]  /*d970*/  BSYNC B1 ;  /* 0x0000000000017941 */ /* 0x000fea0003800000 */
.L_x_364:
        /* <DEDUP_REMOVED lines=9> */
.L_x_367:
[----:B------:R-:W-:Y:S05]  /*da10*/  BSYNC B1 ;  /* 0x0000000000017941 */ /* 0x000fea0003800000 */
.L_x_366:
        /* <DEDUP_REMOVED lines=9> */
.L_x_369:
[----:B------:R-:W-:Y:S05]  /*dab0*/  BSYNC B1 ;  /* 0x0000000000017941 */ /* 0x000fea0003800000 */
.L_x_368:
        /* <DEDUP_REMOVED lines=9> */
.L_x_371:
[----:B------:R-:W-:Y:S05]  /*db50*/  BSYNC B1 ;  /* 0x0000000000017941 */ /* 0x000fea0003800000 */
.L_x_370:
        /* <DEDUP_REMOVED lines=9> */
.L_x_373:
[----:B------:R-:W-:Y:S05]  /*dbf0*/  BSYNC B1 ;  /* 0x0000000000017941 */ /* 0x000fea0003800000 */
.L_x_372:
        /* <DEDUP_REMOVED lines=9> */
.L_x_375:
[----:B------:R-:W-:Y:S05]  /*dc90*/  BSYNC B1 ;  /* 0x0000000000017941 */ /* 0x000fea0003800000 */
.L_x_374:
        /* <DEDUP_REMOVED lines=9> */
.L_x_377:
[----:B------:R-:W-:Y:S05]  /*dd30*/  BSYNC B1 ;  /* 0x0000000000017941 */ /* 0x000fea0003800000 */
.L_x_376:
        /* <DEDUP_REMOVED lines=9> */
.L_x_379:
[----:B------:R-:W-:Y:S05]  /*ddd0*/  BSYNC B1 ;  /* 0x0000000000017941 */ /* 0x000fea0003800000 */
.L_x_378:
        /* <DEDUP_REMOVED lines=9> */
.L_x_381:
[----:B------:R-:W-:Y:S05]  /*de70*/  BSYNC B1 ;  /* 0x0000000000017941 */ /* 0x000fea0003800000 */
.L_x_380:
        /* <DEDUP_REMOVED lines=9> */
.L_x_383:
[----:B------:R-:W-:Y:S05]  /*df10*/  BSYNC B1 ;  /* 0x0000000000017941 */ /* 0x000fea0003800000 */
.L_x_382:
        /* <DEDUP_REMOVED lines=9> */
.L_x_385:
[----:B------:R-:W-:Y:S05]  /*dfb0*/  BSYNC B1 ;  /* 0x0000000000017941 */ /* 0x000fea0003800000 */
.L_x_384:
        /* <DEDUP_REMOVED lines=9> */
.L_x_387:
[----:B------:R-:W-:Y:S05]  /*e050*/  BSYNC B1 ;  /* 0x0000000000017941 */ /* 0x000fea0003800000 */
.L_x_386:
        /* <DEDUP_REMOVED lines=9> */
.L_x_389:
[----:B------:R-:W-:Y:S05]  /*e0f0*/  BSYNC B1 ;  /* 0x0000000000017941 */ /* 0x000fea0003800000 */
.L_x_388:
        /* <DEDUP_REMOVED lines=9> */
.L_x_391:
[----:B------:R-:W-:Y:S05]  /*e190*/  BSYNC B1 ;  /* 0x0000000000017941 */ /* 0x000fea0003800000 */
.L_x_390:
        /* <DEDUP_REMOVED lines=9> */
.L_x_393:
[----:B------:R-:W-:Y:S05]  /*e230*/  BSYNC B1 ;  /* 0x0000000000017941 */ /* 0x000fea0003800000 */
.L_x_392:
        /* <DEDUP_REMOVED lines=9> */
.L_x_395:
[----:B------:R-:W-:Y:S05]  /*e2d0*/  BSYNC B1 ;  /* 0x0000000000017941 */ /* 0x000fea0003800000 */
.L_x_394:
        /* <DEDUP_REMOVED lines=9> */
.L_x_397:
[----:B------:R-:W-:Y:S05]  /*e370*/  BSYNC B1 ;  /* 0x0000000000017941 */ /* 0x000fea0003800000 */
.L_x_396:
        /* <DEDUP_REMOVED lines=10> */
.L_x_399:
[----:B------:R-:W-:Y:S05]  /*e420*/  BSYNC B1 ;  /* 0x0000000000017941 */ /* 0x000fea0003800000 */
.L_x_398:
        /* <DEDUP_REMOVED lines=10> */
.L_x_401:
[----:B------:R-:W-:Y:S05]  /*e4d0*/  BSYNC B1 ;  /* 0x0000000000017941 */ /* 0x000fea0003800000 */
.L_x_400:
        /* <DEDUP_REMOVED lines=9> */
.L_x_403:
[----:B------:R-:W-:Y:S05]  /*e570*/  BSYNC B1 ;  /* 0x0000000000017941 */ /* 0x000fea0003800000 */
.L_x_402:
        /* <DEDUP_REMOVED lines=9> */
.L_x_405:
[----:B------:R-:W-:Y:S05]  /*e610*/  BSYNC B1 ;  /* 0x0000000000017941 */ /* 0x000fea0003800000 */
.L_x_404:
        /* <DEDUP_REMOVED lines=10> */
.L_x_407:
[----:B------:R-:W-:Y:S05]  /*e6c0*/  BSYNC B1 ;  /* 0x0000000000017941 */ /* 0x000fea0003800000 */
.L_x_406:
        /* <DEDUP_REMOVED lines=10> */
.L_x_409:
[----:B------:R-:W-:Y:S05]  /*e770*/  BSYNC B1 ;  /* 0x0000000000017941 */ /* 0x000fea0003800000 */
.L_x_408:
        /* <DEDUP_REMOVED lines=9> */
.L_x_411:
[----:B------:R-:W-:Y:S05]  /*e810*/  BSYNC B1 ;  /* 0x0000000000017941 */ /* 0x000fea0003800000 */
.L_x_410:
        /* <DEDUP_REMOVED lines=9> */
.L_x_413:
[----:B------:R-:W-:Y:S05]  /*e8b0*/  BSYNC B1 ;  /* 0x0000000000017941 */ /* 0x000fea0003800000 */
.L_x_412:
        /* <DEDUP_REMOVED lines=9> */
.L_x_415:
[----:B------:R-:W-:Y:S05]  /*e950*/  BSYNC B1 ;  /* 0x0000000000017941 */ /* 0x000fea0003800000 */
.L_x_414:
        /* <DEDUP_REMOVED lines=9> */
.L_x_417:
[----:B------:R-:W-:Y:S05]  /*e9f0*/  BSYNC B1 ;  /* 0x0000000000017941 */ /* 0x000fea0003800000 */
.L_x_416:
        /* <DEDUP_REMOVED lines=9> */
.L_x_419:
[----:B------:R-:W-:Y:S05]  /*ea90*/  BSYNC B1 ;  /* 0x0000000000017941 */ /* 0x000fea0003800000 */
.L_x_418:
        /* <DEDUP_REMOVED lines=9> */
.L_x_421:
[----:B------:R-:W-:Y:S05]  /*eb30*/  BSYNC B1 ;  /* 0x0000000000017941 */ /* 0x000fea0003800000 */
.L_x_420:
        /* <DEDUP_REMOVED lines=9> */
.L_x_423:
[----:B------:R-:W-:Y:S05]  /*ebd0*/  BSYNC B1 ;  /* 0x0000000000017941 */ /* 0x000fea0003800000 */
.L_x_422:
        /* <DEDUP_REMOVED lines=9> */
.L_x_425:
[----:B------:R-:W-:Y:S05]  /*ec70*/  BSYNC B1 ;  /* 0x0000000000017941 */ /* 0x000fea0003800000 */
.L_x_424:
        /* <DEDUP_REMOVED lines=9> */
.L_x_427:
[----:B------:R-:W-:Y:S05]  /*ed10*/  BSYNC B1 ;  /* 0x0000000000017941 */ /* 0x000fea0003800000 */
.L_x_426:
        /* <DEDUP_REMOVED lines=9> */
.L_x_429:
[----:B------:R-:W-:Y:S05]  /*edb0*/  BSYNC B1 ;  /* 0x0000000000017941 */ /* 0x000fea0003800000 */
.L_x_428:
        /* <DEDUP_REMOVED lines=9> */
.L_x_431:
[----:B------:R-:W-:Y:S05]  /*ee50*/  BSYNC B1 ;  /* 0x0000000000017941 */ /* 0x000fea0003800000 */
.L_x_430:
        /* <DEDUP_REMOVED lines=9> */
.L_x_433:
[----:B------:R-:W-:Y:S05]  /*eef0*/  BSYNC B1 ;  /* 0x0000000000017941 */ /* 0x000fea0003800000 */
.L_x_432:
        /* <DEDUP_REMOVED lines=9> */
.L_x_435:
[----:B------:R-:W-:Y:S05]  /*ef90*/  BSYNC B1 ;  /* 0x0000000000017941 */ /* 0x000fea0003800000 */
.L_x_434:
        /* <DEDUP_REMOVED lines=9> */
.L_x_437:
[----:B------:R-:W-:Y:S05]  /*f030*/  BSYNC B1 ;  /* 0x0000000000017941 */ /* 0x000fea0003800000 */
.L_x_436:
        /* <DEDUP_REMOVED lines=9> */
.L_x_439:
[----:B------:R-:W-:Y:S05]  /*f0d0*/  BSYNC B1 ;  /* 0x0000000000017941 */ /* 0x000fea0003800000 */
.L_x_438:
        /* <DEDUP_REMOVED lines=9> */
.L_x_441:
[----:B------:R-:W-:Y:S05]  /*f170*/  BSYNC B1 ;  /* 0x0000000000017941 */ /* 0x000fea0003800000 */
.L_x_440:
        /* <DEDUP_REMOVED lines=9> */
.L_x_443:
[----:B------:R-:W-:Y:S05]  /*f210*/  BSYNC B1 ;  /* 0x0000000000017941 */ /* 0x000fea0003800000 */
.L_x_442:
        /* <DEDUP_REMOVED lines=9> */
.L_x_445:
[----:B------:R-:W-:Y:S05]  /*f2b0*/  BSYNC B1 ;  /* 0x0000000000017941 */ /* 0x000fea0003800000 */
.L_x_444:
        /* <DEDUP_REMOVED lines=9> */
.L_x_447:
[----:B------:R-:W-:Y:S05]  /*f350*/  BSYNC B1 ;  /* 0x0000000000017941 */ /* 0x000fea0003800000 */
.L_x_446:
        /* <DEDUP_REMOVED lines=9> */
.L_x_449:
[----:B------:R-:W-:Y:S05]  /*f3f0*/  BSYNC B1 ;  /* 0x0000000000017941 */ /* 0x000fea0003800000 */
.L_x_448:
        /* <DEDUP_REMOVED lines=9> */
.L_x_451:
[----:B------:R-:W-:Y:S05]  /*f490*/  BSYNC B1 ;  /* 0x0000000000017941 */ /* 0x000fea0003800000 */
.L_x_450:
        /* <DEDUP_REMOVED lines=9> */
.L_x_453:
[----:B------:R-:W-:Y:S05]  /*f530*/  BSYNC B1 ;  /* 0x0000000000017941 */ /* 0x000fea0003800000 */
.L_x_452:
        /* <DEDUP_REMOVED lines=9> */
.L_x_455:
[----:B------:R-:W-:Y:S05]  /*f5d0*/  BSYNC B1 ;  /* 0x0000000000017941 */ /* 0x000fea0003800000 */
.L_x_454:
        /* <DEDUP_REMOVED lines=9> */
.L_x_457:
[----:B------:R-:W-:Y:S05]  /*f670*/  BSYNC B1 ;  /* 0x0000000000017941 */ /* 0x000fea0003800000 */
.L_x_456:
        /* <DEDUP_REMOVED lines=9> */
.L_x_459:
[----:B------:R-:W-:Y:S05]  /*f710*/  BSYNC B1 ;  /* 0x0000000000017941 */ /* 0x000fea0003800000 */
.L_x_458:
        /* <DEDUP_REMOVED lines=9> */
.L_x_461:
[----:B------:R-:W-:Y:S05]  /*f7b0*/  BSYNC B1 ;  /* 0x0000000000017941 */ /* 0x000fea0003800000 */
.L_x_460:
[----:B------:R-:W-:Y:S05]  /*f7c0*/  @!P0 BRA `(.L_x_462) ;  /* 0x0000003c00ac8947 */ /* 0x000fea0003800000 */
[----:B-----5:R-:W-:-:S04]  /*f7d0*/  IMAD.U32 R3, R202, 0x10000, RZ ;  /* 0x00010000ca037824 */ /* 0x020fc800078e00ff */
[----:B0-----:R-:W-:-:S04]  /*f7e0*/  FMUL R0, R3, R16 ;  /* 0x0000001003007220 */ /* 0x001fc80000400000 */
[----:B------:R-:W-:-:S05]  /*f7f0*/  FFMA R0, R31, R2, R0 ;  /* 0x000000021f007223 */ /* 0x000fca0000000000 */
[----:B------:R-:W-:-:S05]  /*f800*/  F2FP.BF16.F32.PACK_AB R0, RZ, R0 ;  /* 0x00000000ff00723e */ /* 0x000fca00000010ff */
[----:B------:R0:W-:Y:S01]  /*f810*/  STG.E.U16 desc[UR50][R184.64+0xd2], R0 ;  /* 0x0000d200b8007986 */ /* 0x0001e2000c101532 */
[----:B------:R-:W-:Y:S05]  /*f820*/  BRA `(.L_x_462) ;  /* 0x0000003c00947947 */ /* 0x000fea0003800000 */
.L_x_29:
[----:B------:R-:W2:Y:S01]  /*f830*/  LDL.LU R233, [R1+0x24] ;  /* 0x0000240001e97983 */ /* 0x000ea20000300800 */
[----:B------:R-:W-:-:S03]  /*f840*/  ULDC.64 UR4, c[0x0][0x5c0] ;  /* 0x0001700000047ab9 */ /* 0x000fc60000000a00 */
[----:B------:R-:W3:Y:S04]  /*f850*/  LDL.LU R9, [R1+0x28] ;  /* 0x0000280001097983 */ /* 0x000ee80000300800 */
[----:B------:R-:W4:Y:S04]  /*f860*/  LDL.LU R8, [R1+0x2c] ;  /* 0x00002c0001087983 */ /* 0x000f280000300800 */
[----:B------:R-:W5:Y:S04]  /*f870*/  LDL.LU R21, [R1+0x20] ;  /* 0x0000200001157983 */ /* 0x000f680000300800 */
[----:B------:R-:W5:Y:S04]  /*f880*/  LDL.LU R20, [R1+0x30] ;  /* 0x0000300001147983 */ /* 0x000f680000300800 */
[----:B------:R-:W5:Y:S04]  /*f890*/  LDL.LU R19, [R1+0x34] ;  /* 0x0000340001137983 */ /* 0x000f680000300800 */
[----:B------:R-:W5:Y:S04]  /*f8a0*/  LDL.LU R18, [R1+0x38] ;  /* 0x0000380001127983 */ /* 0x000f680000300800 */
[----:B------:R-:W5:Y:S04]  /*f8b0*/  LDL.LU R17, [R1+0x3c] ;  /* 0x00003c0001117983 */ /* 0x000f680000300800 */
[----:B------:R-:W5:Y:S04]  /*f8c0*/  LDL.LU R232, [R1] ;  /* 0x0000000001e87983 */ /* 0x000f680000300800 */
[----:B------:R-:W5:Y:S04]  /*f8d0*/  LDL.LU R23, [R1+0x4] ;  /* 0x0000040001177983 */ /* 0x000f680000300800 */
[----:B------:R-:W5:Y:S01]  /*f8e0*/  LDL.LU R22, [R1+0x8] ;  /* 0x0000080001167983 */ /* 0x000f620000300800 */
[----:B------:R-:W-:Y:S01]  /*f8f0*/  LEA R6, P2, R4, UR4, 0x1 ;  /* 0x0000000404067c11 */ /* 0x000fe2000f8408ff */
[----:B------:R-:W-:Y:S01]  /*f900*/  USHF.L.U64.HI UR4, UR8, 0x4, UR9 ;  /* 0x0000000408047899 */ /* 0x000fe20008010209 */
[----:B------:R-:W-:-:S02]  /*f910*/  ISETP.GT.AND P3, PT, R0, 0x1, PT ;  /* 0x000000010000780c */ /* 0x000fc40003f64270 */
[----:B------:R-:W-:Y:S01]  /*f920*/  LEA.HI.X R7, R4, UR5, R10, 0x1, P2 ;  /* 0x0000000504077c11 */ /* 0x000fe200090f0c0a */
[----:B------:R-:W-:Y:S01]  /*f930*/  USHF.L.U32 UR5, UR8, 0x4, URZ ;  /* 0x0000000408057899 */ /* 0x000fe2000800063f */
[C---:B------:R-:W-:Y:S02]  /*f940*/  ISETP.GT.AND P2, PT, R3.reuse, RZ, P3 ;  /* 0x000000ff0300720c */ /* 0x040fe40001f44270 */
[----:B------:R-:W-:Y:S01]  /*f950*/  ISETP.GT.AND P5, PT, R3, 0x8, P0 ;  /* 0x000000080300780c */ /* 0x000fe200007a4270 */
[----:B------:R-:W-:Y:S01]  /*f960*/  UIMAD UR11, UR9, 0xf0, URZ ;  /* 0x000000f0090b78a4 */ /* 0x000fe2000f8e023f */
[-C--:B--2---:R-:W-:Y:S01]  /*f970*/  FMUL R4, R233, R2.reuse ;  /* 0x00000002e9047220 */ /* 0x084fe20000400000 */
[----:B---3--:R-:W-:-:S04]  /*f980*/  FMUL R9, R9, R2 ;  /* 0x0000000209097220 */ /* 0x008fc80000400000 */
[----:B------:R-:W-:Y:S01]  /*f990*/  F2FP.BF16.F32.PACK_AB R4, RZ, R4 ;  /* 0x00000004ff04723e */ /* 0x000fe200000010ff */
[-C--:B----4-:R-:W-:Y:S01]  /*f9a0*/  FMUL R8, R8, R2.reuse ;  /* 0x0000000208087220 */ /* 0x090fe20000400000 */
[----:B------:R-:W-:Y:S02]  /*f9b0*/  F2FP.BF16.F32.PACK_AB R9, RZ, R9 ;  /* 0x00000009ff09723e */ /* 0x000fe400000010ff */
[----:B------:R-:W-:Y:S01]  /*f9c0*/  PRMT R10, R4, 0x7610, R10 ;  /* 0x00007610040a7816 */ /* 0x000fe2000000000a */
[----:B-----5:R-:W-:Y:S01]  /*f9d0*/  FMUL R5, R21, R2 ;  /* 0x0000000215057220 */ /* 0x020fe20000400000 */
[----:B------:R-:W-:Y:S01]  /*f9e0*/  F2FP.BF16.F32.PACK_AB R8, RZ, R8 ;  /* 0x00000008ff08723e */ /* 0x000fe200000010ff */
[----:B------:R-:W2:Y:S01]  /*f9f0*/  LDL.LU R21, [R1+0xc] ;  /* 0x00000c0001157983 */ /* 0x000ea20000300800 */
[----:B------:R-:W-:Y:S02]  /*fa00*/  PRMT R12, R9, 0x7610, R12 ;  /* 0x00007610090c7816 */ /* 0x000fe4000000000c */
[----:B------:R-:W-:Y:S01]  /*fa10*/  PRMT R13, R8, 0x7610, R13 ;  /* 0x00007610080d7816 */ /* 0x000fe2000000000d */
[-C--:B------:R-:W-:Y:S01]  /*fa20*/  FMUL R8, R20, R2.reuse ;  /* 0x0000000214087220 */ /* 0x080fe20000400000 */
[----:B------:R0:W-:Y:S01]  /*fa30*/  @P2 STG.E.U16 desc[UR50][R6.64+0x2], R10 ;  /* 0x0000020a06002986 */ /* 0x0001e2000c101532 */
[----:B------:R-:W-:Y:S01]  /*fa40*/  FMUL R9, R19, R2 ;  /* 0x0000000213097220 */ /* 0x000fe20000400000 */
[----:B------:R-:W-:-:S02]  /*fa50*/  F2FP.BF16.F32.PACK_AB R5, RZ, R5 ;  /* 0x00000005ff05723e */ /* 0x000fc400000010ff */
[----:B------:R-:W3:Y:S01]  /*fa60*/  LDL.LU R20, [R1+0x10] ;  /* 0x0000100001147983 */ /* 0x000ee20000300800 */
[----:B------:R-:W-:Y:S02]  /*fa70*/  F2FP.BF16.F32.PACK_AB R8, RZ, R8 ;  /* 0x00000008ff08723e */ /* 0x000fe400000010ff */
[----:B------:R-:W-:Y:S01]  /*fa80*/  PRMT R11, R5, 0x7610, R11 ;  /* 0x00007610050b7816 */ /* 0x000fe2000000000b */
[----:B------:R-:W4:Y:S01]  /*fa90*/  LDL.LU R19, [R1+0x14] ;  /* 0x0000140001137983 */ /* 0x000f220000300800 */
[----:B------:R-:W-:Y:S02]  /*faa0*/  F2FP.BF16.F32.PACK_AB R9, RZ, R9 ;  /* 0x00000009ff09723e */ /* 0x000fe400000010ff */
[----:B------:R-:W-:Y:S01]  /*fab0*/  IADD3 R4, P4, R6, UR5, RZ ;  /* 0x0000000506047c10 */ /* 0x000fe2000ff9e0ff */
[----:B------:R1:W-:Y:S01]  /*fac0*/  @P1 STG.E.U16 desc[UR50][R6.64], R11 ;  /* 0x0000000b06001986 */ /* 0x0003e2000c101532 */
[----:B0-----:R-:W-:Y:S01]  /*fad0*/  PRMT R10, R8, 0x7610, R10 ;  /* 0x00007610080a7816 */ /* 0x001fe2000000000a */
[----:B------:R-:W-:Y:S01]  /*fae0*/  FMUL R8, R18, R2 ;  /* 0x0000000212087220 */ /* 0x000fe20000400000 */
[----:B------:R-:W-:Y:S01]  /*faf0*/  ISETP.GT.AND P1, PT, R3, 0x8, P3 ;  /* 0x000000080300780c */ /* 0x000fe20001f24270 */
[----:B------:R-:W5:Y:S01]  /*fb00*/  LDL.LU R18, [R1+0x18] ;  /* 0x0000180001127983 */ /* 0x000f620000300800 */
[----:B------:R-:W-:-:S02]  /*fb10*/  ISETP.GT.AND P2, PT, R0, 0x8, PT ;  /* 0x000000080000780c */ /* 0x000fc40003f44270 */
[----:B------:R-:W-:Y:S02]  /*fb20*/  IADD3.X R5, R7, UR4, RZ, P4, !PT ;  /* 0x0000000407057c10 */ /* 0x000fe4000a7fe4ff */
[----:B------:R-:W-:Y:S02]  /*fb30*/  ISETP.GT.AND P4, PT, R3, RZ, P2 ;  /* 0x000000ff0300720c */ /* 0x000fe40001784270 */
[----:B-1----:R-:W-:Y:S01]  /*fb40*/  PRMT R11, R9, 0x7610, R11 ;  /* 0x00007610090b7816 */ /* 0x002fe2000000000b */
[----:B------:R-:W-:Y:S01]  /*fb50*/  FMUL R9, R17, R2 ;  /* 0x0000000211097220 */ /* 0x000fe20000400000 */
[----:B------:R0:W-:Y:S04]  /*fb60*/  @P5 STG.E.U16 desc[UR50][R4.64], R12 ;  /* 0x0000000c04005986 */ /* 0x0001e8000c101532 */
[----:B------:R-:W5:Y:S04]  /*fb70*/  LDL.LU R17, [R1+0x1c] ;  /* 0x00001c0001117983 */ /* 0x000f680000300800 */
[----:B------:R1:W-:Y:S01]  /*fb80*/  @P1 STG.E.U16 desc[UR50][R4.64+0x2], R13 ;  /* 0x0000020d04001986 */ /* 0x0003e2000c101532 */
[----:B------:R-:W-:-:S03]  /*fb90*/  ISETP.GT.AND P1, PT, R0, 0x9, PT ;  /* 0x000000090000780c */ /* 0x000fc60003f24270 */
[----:B------:R1:W-:Y:S01]  /*fba0*/  @P4 STG.E.U16 desc[UR50][R6.64+0x10], R10 ;  /* 0x0000100a06004986 */ /* 0x0003e2000c101532 */
[C---:B------:R-:W-:Y:S02]  /*fbb0*/  ISETP.GT.AND P5, PT, R3.reuse, RZ, P1 ;  /* 0x000000ff0300720c */ /* 0x040fe40000fa4270 */
[----:B------:R-:W-:Y:S02]  /*fbc0*/  ISETP.GT.AND P4, PT, R3, 0x8, P2 ;  /* 0x000000080300780c */ /* 0x000fe40001784270 */
[----:B------:R-:W-:Y:S02]  /*fbd0*/  F2FP.BF16.F32.PACK_AB R8, RZ, R8 ;  /* 0x00000008ff08723e */ /* 0x000fe400000010ff */
[----:B------:R-:W-:Y:S02]  /*fbe0*/  F2FP.BF16.F32.PACK_AB R9, RZ, R9 ;  /* 0x00000009ff09723e */ /* 0x000fe400000010ff */
[----:B0-----:R-:W-:Y:S02]  /*fbf0*/  PRMT R12, R8, 0x7610, R12 ;  /* 0x00007610080c7816 */ /* 0x001fe4000000000c */
[----:B-1----:R-:W-:Y:S01]  /*fc00*/  PRMT R13, R9, 0x7610, R13 ;  /* 0x00007610090d7816 */ /* 0x002fe2000000000d */
[----:B------:R-:W-:-:S02]  /*fc10*/  FMUL R10, R232, R2 ;  /* 0x00000002e80a7220 */ /* 0x000fc40000400000 */
[----:B------:R-:W-:Y:S01]  /*fc20*/  @P5 STG.E.U16 desc[UR50][R6.64+0x12], R11 ;  /* 0x0000120b06005986 */ /* 0x000fe2000c101532 */
[C---:B------:R-:W-:Y:S01]  /*fc30*/  ISETP.GT.AND P5, PT, R3.reuse, 0x8, P1 ;  /* 0x000000080300780c */ /* 0x040fe20000fa4270 */
[----:B------:R-:W-:Y:S02]  /*fc40*/  IMAD.U32 R9, RZ, RZ, UR8 ;  /* 0x00000008ff097e24 */ /* 0x000fe4000f8e00ff */
[----:B------:R-:W-:Y:S01]  /*fc50*/  @P4 STG.E.U16 desc[UR50][R4.64+0x10], R12 ;  /* 0x0000100c04004986 */ /* 0x000fe2000c101532 */
[----:B------:R-:W-:Y:S01]  /*fc60*/  ISETP.GT.AND P4, PT, R3, 0x80, P0 ;  /* 0x000000800300780c */ /* 0x000fe20000784270 */
[----:B------:R-:W-:Y:S01]  /*fc70*/  IMAD.WIDE.U32 R8, R9, 0xf0, R4 ;  /* 0x000000f009087825 */ /* 0x000fe200078e0004 */
[----:B------:R-:W-:-:S03]  /*fc80*/  F2FP.BF16.F32.PACK_AB R10, RZ, R10 ;  /* 0x0000000aff0a723e */ /* 0x000fc600000010ff */
[----:B------:R-:W-:Y:S01]  /*fc90*/  VIADD R9, R9, UR11 ;  /* 0x0000000b09097c36 */ /* 0x000fe20008000000 */
[----:B------:R-:W-:Y:S01]  /*fca0*/  PRMT R14, R10, 0x7610, R14 ;  /* 0x000076100a0e7816 */ /* 0x000fe2000000000e */
[----:B------:R-:W-:Y:S02]  /*fcb0*/  FMUL R10, R23, R2 ;  /* 0x00000002170a7220 */ /* 0x000fe40000400000 */
[----:B------:R0:W-:Y:S04]  /*fcc0*/  @P5 STG.E.U16 desc[UR50][R4.64+0x12], R13 ;  /* 0x0000120d04005986 */ /* 0x0001e8000c101532 */
[----:B------:R1:W-:Y:S01]  /*fcd0*/  @P4 STG.E.U16 desc[UR50][R8.64], R14 ;  /* 0x0000000e08004986 */ /* 0x0003e2000c101532 */
[----:B------:R-:W-:Y:S02]  /*fce0*/  ISETP.GT.AND P4, PT, R3, 0x80, P3 ;  /* 0x000000800300780c */ /* 0x000fe40001f84270 */
[----:B------:R-:W-:-:S04]  /*fcf0*/  F2FP.BF16.F32.PACK_AB R10, RZ, R10 ;  /* 0x0000000aff0a723e */ /* 0x000fc800000010ff */
[----:B0-----:R-:W-:Y:S01]  /*fd00*/  PRMT R13, R10, 0x7610, R13 ;  /* 0x000076100a0d7816 */ /* 0x001fe2000000000d */
[----:B------:R-:W-:-:S06]  /*fd10*/  FMUL R10, R22, R2 ;  /* 0x00000002160a7220 */ /* 0x000fcc0000400000 */
[----:B------:R0:W-:Y:S01]  /*fd20*/  @P4 STG.E.U16 desc[UR50][R8.64+0x2], R13 ;  /* 0x0000020d08004986 */ /* 0x0001e2000c101532 */
[----:B------:R-:W-:Y:S02]  /*fd30*/  F2FP.BF16.F32.PACK_AB R11, RZ, R10 ;  /* 0x0000000aff0b723e */ /* 0x000fe400000010ff */
[----:B------:R-:W-:Y:S02]  /*fd40*/  IADD3 R10, P4, R8, UR5, RZ ;  /* 0x00000005080a7c10 */ /* 0x000fe4000ff9e0ff */
[----:B-1----:R-:W-:Y:S02]  /*fd50*/  PRMT R14, R11, 0x7610, R14 ;  /* 0x000076100b0e7816 */ /* 0x002fe4000000000e */
[----:B------:R-:W-:Y:S02]  /*fd60*/  ISETP.GT.AND P5, PT, R3, 0x88, P0 ;  /* 0x000000880300780c */ /* 0x000fe400007a4270 */
[----:B------:R-:W-:Y:S02]  /*fd70*/  IADD3.X R11, R9, UR4, RZ, P4, !PT ;  /* 0x00000004090b7c10 */ /* 0x000fe4000a7fe4ff */
[----:B------:R-:W-:-:S09]  /*fd80*/  ISETP.GT.AND P4, PT, R3, 0x88, P3 ;  /* 0x000000880300780c */ /* 0x000fd20001f84270 */
[----:B------:R1:W-:Y:S01]  /*fd90*/  @P5 STG.E.U16 desc[UR50][R10.64], R14 ;  /* 0x0000000e0a005986 */ /* 0x0003e2000c101532 */
[----:B------:R-:W-:Y:S02]  /*fda0*/  USHF.L.U32 UR13, UR8, 0x8, URZ ;  /* 0x00000008080d7899 */ /* 0x000fe4000800063f */
[----:B------:R-:W-:Y:S01]  /*fdb0*/  USHF.L.U64.HI UR12, UR8, 0x8, UR9 ;  /* 0x00000008080c7899 */ /* 0x000fe20008010209 */
[----:B------:R-:W-:Y:S01]  /*fdc0*/  ISETP.GT.AND P5, PT, R3, 0x100, P0 ;  /* 0x000001000300780c */ /* 0x000fe200007a4270 */
[-C--:B------:R-:W-:Y:S01]  /*fdd0*/  FMUL R224, R224, R2.reuse ;  /* 0x00000002e0e07220 */ /* 0x080fe20000400000 */
[----:B------:R-:W-:-:S04]  /*fde0*/  FMUL R225, R225, R2 ;  /* 0x00000002e1e17220 */ /* 0x000fc80000400000 */
[----:B------:R-:W-:Y:S02]  /*fdf0*/  F2FP.BF16.F32.PACK_AB R224, RZ, R224 ;  /* 0x000000e0ffe0723e */ /* 0x000fe400000010ff */
[----:B------:R-:W-:Y:S01]  /*fe00*/  F2FP.BF16.F32.PACK_AB R225, RZ, R225 ;  /* 0x000000e1ffe1723e */ /* 0x000fe200000010ff */
[-C--:B------:R-:W-:Y:S01]  /*fe10*/  FMUL R226, R226, R2.reuse ;  /* 0x00000002e2e27220 */ /* 0x080fe20000400000 */
[----:B------:R-:W-:-:S04]  /*fe20*/  FMUL R227, R227, R2 ;  /* 0x00000002e3e37220 */ /* 0x000fc80000400000 */
[----:B------:R-:W-:Y:S02]  /*fe30*/  F2FP.BF16.F32.PACK_AB R226, RZ, R226 ;  /* 0x000000e2ffe2723e */ /* 0x000fe400000010ff */
[----:B------:R-:W-:Y:S01]  /*fe40*/  F2FP.BF16.F32.PACK_AB R227, RZ, R227 ;  /* 0x000000e3ffe3723e */ /* 0x000fe200000010ff */
[----:B------:R-:W-:-:S05]  /*fe50*/  FMUL R228, R228, R2 ;  /* 0x00000002e4e47220 */ /* 0x000fca0000400000 */
[----:B------:R-:W-:Y:S01]  /*fe60*/  F2FP.BF16.F32.PACK_AB R228, RZ, R228 ;  /* 0x000000e4ffe4723e */ /* 0x000fe200000010ff */
[----:B------:R-:W-:-:S05]  /*fe70*/  FMUL R229, R229, R2 ;  /* 0x00000002e5e57220 */ /* 0x000fca0000400000 */
[----:B------:R-:W-:Y:S01]  /*fe80*/  F2FP.BF16.F32.PACK_AB R229, RZ, R229 ;  /* 0x000000e5ffe5723e */ /* 0x000fe200000010ff */
[-C--:B------:R-:W-:Y:S01]  /*fe90*/  FMUL R230, R230, R2.reuse ;  /* 0x00000002e6e67220 */ /* 0x080fe20000400000 */
[----:B------:R-:W-:-:S04]  /*fea0*/  FMUL R231, R231, R2 ;  /* 0x00000002e7e77220 */ /* 0x000fc80000400000 */
[----:B------:R-:W-:Y:S02]  /*feb0*/  F2FP.BF16.F32.PACK_AB R230, RZ, R230 ;  /* 0x000000e6ffe6723e */ /* 0x000fe400000010ff */
[----:B------:R-:W-:Y:S01]  /*fec0*/  F2FP.BF16.F32.PACK_AB R231, RZ, R231 ;  /* 0x000000e7ffe7723e */ /* 0x000fe200000010ff */
[----:B--2---:R-:W-:-:S05]  /*fed0*/  FMUL R12, R21, R2 ;  /* 0x00000002150c7220 */ /* 0x004fca0000400000 */
[----:B------:R-:W-:-:S04]  /*fee0*/  F2FP.BF16.F32.PACK_AB R12, RZ, R12 ;  /* 0x0000000cff0c723e */ /* 0x000fc800000010ff */
[----:B0-----:R-:W-:Y:S01]  /*fef0*/  PRMT R13, R12, 0x7610, R13 ;  /* 0x000076100c0d7816 */ /* 0x001fe2000000000d */
[----:B---3--:R-:W-:-:S04]  /*ff00*/  FMUL R12, R20, R2 ;  /* 0x00000002140c7220 */ /* 0x008fc80000400000 */
[----:B------:R0:W-:Y:S01]  /*ff10*/  @P4 STG.E.U16 desc[UR50][R10.64+0x2], R13 ;  /* 0x0000020d0a004986 */ /* 0x0001e2000c101532 */
[----:B------:R-:W-:Y:S02]  /*ff20*/  ISETP.GT.AND P4, PT, R3, 0x80, P2 ;  /* 0x000000800300780c */ /* 0x000fe40001784270 */
[----:B------:R-:W-:-:S04]  /*ff30*/  F2FP.BF16.F32.PACK_AB R12, RZ, R12 ;  /* 0x0000000cff0c723e */ /* 0x000fc800000010ff */
[----:B------:R-:W-:Y:S01]  /*ff40*/  PRMT R15, R12, 0x7610, R15 ;  /* 0x000076100c0f7816 */ /* 0x000fe2000000000f */
[----:B----4-:R-:W-:-:S06]  /*ff50*/  FMUL R12, R19, R2 ;  /* 0x00000002130c7220 */ /* 0x010fcc0000400000 */
[----:B------:R-:W-:Y:S01]  /*ff60*/  @P4 STG.E.U16 desc[UR50][R8.64+0x10], R15 ;  /* 0x0000100f08004986 */ /* 0x000fe2000c101532 */
[----:B------:R-:W-:Y:S02]  /*ff70*/  ISETP.GT.AND P4, PT, R3, 0x80, P1 ;  /* 0x000000800300780c */ /* 0x000fe40000f84270 */
[----:B------:R-:W-:-:S04]  /*ff80*/  F2FP.BF16.F32.PACK_AB R12, RZ, R12 ;  /* 0x0000000cff0c723e */ /* 0x000fc800000010ff */
[----:B-1----:R-:W-:Y:S01]  /*ff90*/  PRMT R14, R12, 0x7610, R14 ;  /* 0x000076100c0e7816 */ /* 0x002fe2000000000e */
[----:B-----5:R-:W-:-:S06]  /*ffa0*/  FMUL R12, R18, R2 ;  /* 0x00000002120c7220 */ /* 0x020fcc0000400000 */
[----:B------:R1:W-:Y:S01]  /*ffb0*/  @P4 STG.E.U16 desc[UR50][R8.64+0x12], R14 ;  /* 0x0000120e08004986 */ /* 0x0003e2000c101532 */
[----:B------:R-:W-:Y:S02]  /*ffc0*/  ISETP.GT.AND P4, PT, R3, 0x88, P2 ;  /* 0x000000880300780c */ /* 0x000fe40001784270 */
[----:B------:R-:W-:-:S04]  /*ffd0*/  F2FP.BF16.F32.PACK_AB R12, RZ, R12 ;  /* 0x0000000cff0c723e */ /* 0x000fc800000010ff */
[----:B0-----:R-:W-:Y:S01]  /*ffe0*/  PRMT R13, R12, 0x7610, R13 ;  /* 0x000076100c0d7816 */ /* 0x001fe2000000000d */
[----:B------:R-:W-:-:S06]  /*fff0*/  FMUL R12, R17, R2 ;  /* 0x00000002110c7220 */ /* 0x000fcc0000400000 */
[----:B------:R-:W-:Y:S01]  /*10000*/  @P4 STG.E.U16 desc[UR50][R10.64+0x10], R13 ;  /* 0x0000100d0a004986 */ /* 0x000fe2000c101532 */
[----:B------:R-:W-:Y:S02]  /*10010*/  ISETP.GT.AND P4, PT, R3, 0x88, P1 ;  /* 0x000000880300780c */ /* 0x000fe40000f84270 */
[----:B------:R-:W-:-:S11]  /*10020*/  F2FP.BF16.F32.PACK_AB R12, RZ, R12 ;  /* 0x0000000cff0c723e */ /* 0x000fd600000010ff */
[----:B------:R0:W-:Y:S01]  /*10030*/  @P4 STG.E.U16 desc[UR50][R10.64+0x12], R12 ;  /* 0x0000120c0a004986 */ /* 0x0001e2000c101532 */
[----:B-1----:R-:W-:-:S04]  /*10040*/  IADD3 R8, P4, R8, UR13, RZ ;  /* 0x0000000d08087c10 */ /* 0x002fc8000ff9e0ff */
[----:B------:R-:W-:Y:S02]  /*10050*/  IADD3.X R9, R9, UR12, RZ, P4, !PT ;  /* 0x0000000c09097c10 */ /* 0x000fe4000a7fe4ff */
[----:B------:R-:W-:-:S03]  /*10060*/  ISETP.GT.AND P4, PT, R3, 0x100, P3 ;  /* 0x000001000300780c */ /* 0x000fc60001f84270 */
[----:B------:R-:W-:Y:S01]  /*10070*/  @P5 STG.E.U16 desc[UR50][R8.64], R224 ;  /* 0x000000e008005986 */ /* 0x000fe2000c101532 */
[----:B------:R-:W-:-:S09]  /*10080*/  ISETP.GT.AND P5, PT, R3, 0x108, P0 ;  /* 0x000001080300780c */ /* 0x000fd200007a4270 */
[----:B------:R-:W-:Y:S01]  /*10090*/  @P4 STG.E.U16 desc[UR50][R8.64+0x2], R225 ;  /* 0x000002e108004986 */ /* 0x000fe2000c101532 */
[----:B0-----:R-:W-:-:S04]  /*100a0*/  IADD3 R10, P4, R8, UR5, RZ ;  /* 0x00000005080a7c10 */ /* 0x001fc8000ff9e0ff */
[----:B------:R-:W-:Y:S02]  /*100b0*/  IADD3.X R11, R9, UR4, RZ, P4, !PT ;  /* 0x00000004090b7c10 */ /* 0x000fe4000a7fe4ff */
[----:B------:R-:W-:-:S03]  /*100c0*/  ISETP.GT.AND P4, PT, R3, 0x108, P3 ;  /* 0x000001080300780c */ /* 0x000fc60001f84270 */
[----:B------:R-:W-:Y:S10]  /*100d0*/  @P5 STG.E.U16 desc[UR50][R10.64], R226 ;  /* 0x000000e20a005986 */ /* 0x000ff4000c101532 */
[----:B------:R-:W-:Y:S01]  /*100e0*/  @P4 STG.E.U16 desc[UR50][R10.64+0x2], R227 ;  /* 0x000002e30a004986 */ /* 0x000fe2000c101532 */
[----:B------:R-:W-:-:S13]  /*100f0*/  ISETP.GT.AND P4, PT, R3, 0x100, P2 ;  /* 0x000001000300780c */ /* 0x000fda0001784270 */
[----:B------:R-:W-:Y:S01]  /*10100*/  @P4 STG.E.U16 desc[UR50][R8.64+0x10], R228 ;  /* 0x000010e408004986 */ /* 0x000fe2000c101532 */
[C---:B------:R-:W-:Y:S02]  /*10110*/  ISETP.GT.AND P4, PT, R3.reuse, 0x100, P1 ;  /* 0x000001000300780c */ /* 0x040fe40000f84270 */
[----:B------:R-:W-:-:S11]  /*10120*/  ISETP.GT.AND P5, PT, R3, 0x108, P1 ;  /* 0x000001080300780c */ /* 0x000fd60000fa4270 */
[----:B------:R0:W-:Y:S01]  /*10130*/  @P4 STG.E.U16 desc[UR50][R8.64+0x12], R229 ;  /* 0x000012e508004986 */ /* 0x0001e2000c101532 */
[----:B------:R-:W-:Y:S01]  /*10140*/  ISETP.GT.AND P4, PT, R3, 0x108, P2 ;  /* 0x000001080300780c */ /* 0x000fe20001784270 */
[----:B------:R-:W-:-:S12]  /*10150*/  FMUL R216, R216, R2 ;  /* 0x00000002d8d87220 */ /* 0x000fd80000400000 */
[----:B------:R-:W-:Y:S04]  /*10160*/  @P4 STG.E.U16 desc[UR50][R10.64+0x10], R230 ;  /* 0x000010e60a004986 */ /* 0x000fe8000c101532 */
[----:B------:R1:W-:Y:S01]  /*10170*/  @P5 STG.E.U16 desc[UR50][R10.64+0x12], R231 ;  /* 0x000012e70a005986 */ /* 0x0003e2000c101532 */
[----:B------:R-:W-:Y:S02]  /*10180*/  ISETP.GT.AND P5, PT, R3, 0x180, P0 ;  /* 0x000001800300780c */ /* 0x000fe400007a4270 */
[----:B0-----:R-:W-:Y:S02]  /*10190*/  IADD3 R8, P4, R8, UR13, RZ ;  /* 0x0000000d08087c10 */ /* 0x001fe4000ff9e0ff */
[----:B------:R-:W-:Y:S02]  /*101a0*/  F2FP.BF16.F32.PACK_AB R216, RZ, R216 ;  /* 0x000000d8ffd8723e */ /* 0x000fe400000010ff */
[----:B------:R-:W-:-:S02]  /*101b0*/  IADD3.X R9, R9, UR12, RZ, P4, !PT ;  /* 0x0000000c09097c10 */ /* 0x000fc4000a7fe4ff */
[C---:B------:R-:W-:Y:S02]  /*101c0*/  ISETP.GT.AND P4, PT, R3.reuse, 0x180, P3 ;  /* 0x000001800300780c */ /* 0x040fe40001f84270 */
[----:B------:R-:W-:Y:S01]  /*101d0*/  ISETP.GT.AND P0, PT, R3, 0x188, P0 ;  /* 0x000001880300780c */ /* 0x000fe20000704270 */
[-C--:B------:R-:W-:Y:S01]  /*101e0*/  FMUL R217, R217, R2.reuse ;  /* 0x00000002d9d97220 */ /* 0x080fe20000400000 */
[----:B------:R-:W-:Y:S01]  /*101f0*/  FMUL R218, R218, R2 ;  /* 0x00000002dada7220 */ /* 0x000fe20000400000 */
[----:B------:R-:W-:Y:S01]  /*10200*/  @P5 STG.E.U16 desc[UR50][R8.64], R216 ;  /* 0x000000d808005986 */ /* 0x000fe2000c101532 */
[----:B-1----:R-:W-:Y:S02]  /*10210*/  IADD3 R10, P5, R8, UR5, RZ ;  /* 0x00000005080a7c10 */ /* 0x002fe4000ffbe0ff */
[----:B------:R-:W-:Y:S02]  /*10220*/  F2FP.BF16.F32.PACK_AB R217, RZ, R217 ;  /* 0x000000d9ffd9723e */ /* 0x000fe400000010ff */
[----:B------:R-:W-:-:S02]  /*10230*/  F2FP.BF16.F32.PACK_AB R218, RZ, R218 ;  /* 0x000000daffda723e */ /* 0x000fc400000010ff */
[----:B------:R-:W-:Y:S01]  /*10240*/  IADD3.X R11, R9, UR4, RZ, P5, !PT ;  /* 0x00000004090b7c10 */ /* 0x000fe2000affe4ff */
[----:B------:R-:W-:Y:S01]  /*10250*/  @P4 STG.E.U16 desc[UR50][R8.64+0x2], R217 ;  /* 0x000002d908004986 */ /* 0x000fe2000c101532 */
[C---:B------:R-:W-:Y:S02]  /*10260*/  ISETP.GT.AND P3, PT, R3.reuse, 0x188, P3 ;  /* 0x000001880300780c */ /* 0x040fe40001f64270 */
[C---:B------:R-:W-:Y:S01]  /*10270*/  ISETP.GT.AND P4, PT, R3.reuse, 0x180, P2 ;  /* 0x000001800300780c */ /* 0x040fe20001784270 */
[----:B------:R-:W-:Y:S01]  /*10280*/  @P0 STG.E.U16 desc[UR50][R10.64], R218 ;  /* 0x000000da0a000986 */ /* 0x000fe2000c101532 */
[----:B------:R-:W-:Y:S01]  /*10290*/  ISETP.GT.AND P0, PT, R3, 0x180, P1 ;  /* 0x000001800300780c */ /* 0x000fe20000f04270 */
[-C--:B------:R-:W-:Y:S01]  /*102a0*/  FMUL R219, R219, R2.reuse ;  /* 0x00000002dbdb7220 */ /* 0x080fe20000400000 */
[----:B------:R-:W-:Y:S01]  /*102b0*/  ISETP.GT.AND P2, PT, R3, 0x188, P2 ;  /* 0x000001880300780c */ /* 0x000fe20001744270 */
[-C--:B------:R-:W-:Y:S01]  /*102c0*/  FMUL R220, R220, R2.reuse ;  /* 0x00000002dcdc7220 */ /* 0x080fe20000400000 */
[----:B------:R-:W-:-:S02]  /*102d0*/  FMUL R221, R221, R2 ;  /* 0x00000002dddd7220 */ /* 0x000fc40000400000 */
[----:B------:R-:W-:Y:S02]  /*102e0*/  F2FP.BF16.F32.PACK_AB R219, RZ, R219 ;  /* 0x000000dbffdb723e */ /* 0x000fe400000010ff */
[----:B------:R-:W-:Y:S01]  /*102f0*/  F2FP.BF16.F32.PACK_AB R220, RZ, R220 ;  /* 0x000000dcffdc723e */ /* 0x000fe200000010ff */
[-C--:B------:R-:W-:Y:S01]  /*10300*/  FMUL R222, R222, R2.reuse ;  /* 0x00000002dede7220 */ /* 0x080fe20000400000 */
[----:B------:R-:W-:Y:S01]  /*10310*/  F2FP.BF16.F32.PACK_AB R221, RZ, R221 ;  /* 0x000000ddffdd723e */ /* 0x000fe200000010ff */
[----:B------:R-:W-:Y:S01]  /*10320*/  @P3 STG.E.U16 desc[UR50][R10.64+0x2], R219 ;  /* 0x000002db0a003986 */ /* 0x000fe2000c101532 */
[----:B------:R-:W-:Y:S01]  /*10330*/  ISETP.GT.AND P1, PT, R3, 0x188, P1 ;  /* 0x000001880300780c */ /* 0x000fe20000f24270 */
[----:B------:R-:W-:Y:S02]  /*10340*/  FMUL R223, R223, R2 ;  /* 0x00000002dfdf7220 */ /* 0x000fe40000400000 */
[----:B------:R-:W-:Y:S01]  /*10350*/  @P4 STG.E.U16 desc[UR50][R8.64+0x10], R220 ;  /* 0x000010dc08004986 */ /* 0x000fe2000c101532 */
[----:B------:R-:W-:-:S03]  /*10360*/  F2FP.BF16.F32.PACK_AB R222, RZ, R222 ;  /* 0x000000deffde723e */ /* 0x000fc600000010ff */
[----:B------:R0:W-:Y:S01]  /*10370*/  @P0 STG.E.U16 desc[UR50][R8.64+0x12], R221 ;  /* 0x000012dd08000986 */ /* 0x0001e2000c101532 */
[----:B------:R-:W-:Y:S02]  /*10380*/  F2FP.BF16.F32.PACK_AB R223, RZ, R223 ;  /* 0x000000dfffdf723e */ /* 0x000fe400000010ff */
[----:B------:R-:W-:Y:S01]  /*10390*/  ISETP.GT.AND P3, PT, R0, 0x10, PT ;  /* 0x000000100000780c */ /* 0x000fe20003f64270 */
[----:B0-----:R-:W-:Y:S02]  /*103a0*/  @P2 IMAD.MOV.U32 R8, RZ, RZ, R10 ;  /* 0x000000ffff082224 */ /* 0x001fe400078e000a */
[----:B------:R-:W-:-:S05]  /*103b0*/  @P2 IMAD.MOV.U32 R9, RZ, RZ, R11 ;  /* 0x000000ffff092224 */ /* 0x000fca00078e000b */
[----:B------:R-:W-:Y:S01]  /*103c0*/  @P2 STG.E.U16 desc[UR50][R8.64+0x10], R222 ;  /* 0x000010de08002986 */ /* 0x000fe2000c101532 */
[----:B------:R-:W-:-:S03]  /*103d0*/  ISETP.GT.AND P2, PT, R0, 0x11, PT ;  /* 0x000000110000780c */ /* 0x000fc60003f44270 */
[----:B------:R0:W-:Y:S01]  /*103e0*/  @P1 STG.E.U16 desc[UR50][R10.64+0x12], R223 ;  /* 0x000012df0a001986 */ /* 0x0001e2000c101532 */
[C---:B------:R-:W-:Y:S02]  /*103f0*/  ISETP.GT.AND P1, PT, R3.reuse, RZ, P3 ;  /* 0x000000ff0300720c */ /* 0x040fe40001f24270 */
[C---:B------:R-:W-:Y:S02]  /*10400*/  ISETP.GT.AND P4, PT, R3.reuse, RZ, P2 ;  /* 0x000000ff0300720c */ /* 0x040fe40001784270 */
[----:B------:R-:W-:Y:S01]  /*10410*/  ISETP.GT.AND P0, PT, R3, 0x8, P2 ;  /* 0x000000080300780c */ /* 0x000fe20001704270 */
[-C--:B------:R-:W-:Y:S01]  /*10420*/  FMUL R208, R208, R2.reuse ;  /* 0x00000002d0d07220 */ /* 0x080fe20000400000 */
[-C--:B------:R-:W-:Y:S01]  /*10430*/  FMUL R209, R209, R2.reuse ;  /* 0x00000002d1d17220 */ /* 0x080fe20000400000 */
[-C--:B------:R-:W-:Y:S01]  /*10440*/  FMUL R211, R211, R2.reuse ;  /* 0x00000002d3d37220 */ /* 0x080fe20000400000 */
[----:B------:R-:W-:Y:S01]  /*10450*/  ISETP.GT.AND P5, PT, R3, 0x8, P3 ;  /* 0x000000080300780c */ /* 0x000fe20001fa4270 */
[----:B------:R-:W-:Y:S01]  /*10460*/  FMUL R210, R210, R2 ;  /* 0x00000002d2d27220 */ /* 0x000fe20000400000 */
[----:B------:R-:W-:-:S02]  /*10470*/  F2FP.BF16.F32.PACK_AB R208, RZ, R208 ;  /* 0x000000d0ffd0723e */ /* 0x000fc400000010ff */
[----:B------:R-:W-:Y:S02]  /*10480*/  F2FP.BF16.F32.PACK_AB R209, RZ, R209 ;  /* 0x000000d1ffd1723e */ /* 0x000fe400000010ff */
[----:B------:R-:W-:Y:S01]  /*10490*/  F2FP.BF16.F32.PACK_AB R211, RZ, R211 ;  /* 0x000000d3ffd3723e */ /* 0x000fe200000010ff */
[----:B------:R-:W-:Y:S01]  /*104a0*/  @P1 STG.E.U16 desc[UR50][R6.64+0x20], R208 ;  /* 0x000020d006001986 */ /* 0x000fe2000c101532 */
[----:B------:R-:W-:-:S03]  /*104b0*/  F2FP.BF16.F32.PACK_AB R210, RZ, R210 ;  /* 0x000000d2ffd2723e */ /* 0x000fc600000010ff */
[----:B------:R-:W-:Y:S01]  /*104c0*/  @P4 STG.E.U16 desc[UR50][R6.64+0x22], R209 ;  /* 0x000022d106004986 */ /* 0x000fe2000c101532 */
[----:B------:R-:W-:-:S03]  /*104d0*/  ISETP.GT.AND P1, PT, R0, 0x18, PT ;  /* 0x000000180000780c */ /* 0x000fc60003f24270 */
[----:B------:R-:W-:Y:S01]  /*104e0*/  @P0 STG.E.U16 desc[UR50][R4.64+0x22], R211 ;  /* 0x000022d304000986 */ /* 0x000fe2000c101532 */
[----:B------:R-:W-:-:S03]  /*104f0*/  ISETP.GT.AND P0, PT, R0, 0x19, PT ;  /* 0x000000190000780c */ /* 0x000fc60003f04270 */
[----:B------:R-:W-:Y:S01]  /*10500*/  @P5 STG.E.U16 desc[UR50][R4.64+0x20], R210 ;  /* 0x000020d204005986 */ /* 0x000fe2000c101532 */
[C---:B------:R-:W-:Y:S02]  /*10510*/  ISETP.GT.AND P5, PT, R3.reuse, RZ, P1 ;  /* 0x000000ff0300720c */ /* 0x040fe40000fa4270 */
[----:B------:R-:W-:Y:S01]  /*10520*/  ISETP.GT.AND P4, PT, R3, RZ, P0 ;  /* 0x000000ff0300720c */ /* 0x000fe20000784270 */
[-C--:B------:R-:W-:Y:S01]  /*10530*/  FMUL R212, R212, R2.reuse ;  /* 0x00000002d4d47220 */ /* 0x080fe20000400000 */
[----:B------:R-:W-:-:S04]  /*10540*/  FMUL R213, R213, R2 ;  /* 0x00000002d5d57220 */ /* 0x000fc80000400000 */
[----:B------:R-:W-:Y:S02]  /*10550*/  F2FP.BF16.F32.PACK_AB R212, RZ, R212 ;  /* 0x000000d4ffd4723e */ /* 0x000fe400000010ff */
[----:B------:R-:W-:-:S03]  /*10560*/  F2FP.BF16.F32.PACK_AB R213, RZ, R213 ;  /* 0x000000d5ffd5723e */ /* 0x000fc600000010ff */
[----:B------:R-:W-:Y:S01]  /*10570*/  @P5 STG.E.U16 desc[UR50][R6.64+0x30], R212 ;  /* 0x000030d406005986 */ /* 0x000fe2000c101532 */
[----:B------:R-:W-:-:S03]  /*10580*/  ISETP.GT.AND P5, PT, R3, 0x8, P1 ;  /* 0x000000080300780c */ /* 0x000fc60000fa4270 */
[----:B------:R-:W-:Y:S01]  /*10590*/  @P4 STG.E.U16 desc[UR50][R6.64+0x32], R213 ;  /* 0x000032d506004986 */ /* 0x000fe2000c101532 */
[----:B------:R-:W-:Y:S01]  /*105a0*/  ISETP.GT.AND P4, PT, R3, 0x8, P0 ;  /* 0x000000080300780c */ /* 0x000fe20000784270 */
[-C--:B------:R-:W-:Y:S01]  /*105b0*/  FMUL R214, R214, R2.reuse ;  /* 0x00000002d6d67220 */ /* 0x080fe20000400000 */
[----:B------:R-:W-:-:S04]  /*105c0*/  FMUL R215, R215, R2 ;  /* 0x00000002d7d77220 */ /* 0x000fc80000400000 */
[----:B------:R-:W-:Y:S02]  /*105d0*/  F2FP.BF16.F32.PACK_AB R214, RZ, R214 ;  /* 0x000000d6ffd6723e */ /* 0x000fe400000010ff */
[----:B------:R-:W-:Y:S01]  /*105e0*/  F2FP.BF16.F32.PACK_AB R215, RZ, R215 ;  /* 0x000000d7ffd7723e */ /* 0x000fe200000010ff */
[----:B0-----:R-:W-:Y:S02]  /*105f0*/  IMAD.U32 R11, RZ, RZ, UR8 ;  /* 0x00000008ff0b7e24 */ /* 0x001fe4000f8e00ff */
[----:B------:R-:W-:Y:S01]  /*10600*/  @P5 STG.E.U16 desc[UR50][R4.64+0x30], R214 ;  /* 0x000030d604005986 */ /* 0x000fe2000c101532 */
[----:B------:R-:W-:-:S03]  /*10610*/  ISETP.GT.AND P5, PT, R3, 0x80, P2 ;  /* 0x000000800300780c */ /* 0x000fc600017a4270 */
[----:B------:R-:W-:Y:S01]  /*10620*/  @P4 STG.E.U16 desc[UR50][R4.64+0x32], R215 ;  /* 0x000032d704004986 */ /* 0x000fe2000c101532 */
[----:B------:R-:W-:Y:S01]  /*10630*/  ISETP.GT.AND P4, PT, R3, 0x80, P3 ;  /* 0x000000800300780c */ /* 0x000fe20001f84270 */
[-C--:B------:R-:W-:Y:S01]  /*10640*/  FMUL R200, R200, R2.reuse ;  /* 0x00000002c8c87220 */ /* 0x080fe20000400000 */
[----:B------:R-:W-:Y:S01]  /*10650*/  FMUL R201, R201, R2 ;  /* 0x00000002c9c97220 */ /* 0x000fe20000400000 */
[----:B------:R-:W-:-:S03]  /*10660*/  IMAD.WIDE.U32 R10, R11, 0xf0, R4 ;  /* 0x000000f00b0a7825 */ /* 0x000fc600078e0004 */
[----:B------:R-:W-:Y:S01]  /*10670*/  F2FP.BF16.F32.PACK_AB R200, RZ, R200 ;  /* 0x000000c8ffc8723e */ /* 0x000fe200000010ff */
[----:B------:R-:W-:Y:S01]  /*10680*/  VIADD R11, R11, UR11 ;  /* 0x0000000b0b0b7c36 */ /* 0x000fe20008000000 */
[----:B------:R-:W-:Y:S01]  /*10690*/  F2FP.BF16.F32.PACK_AB R201, RZ, R201 ;  /* 0x000000c9ffc9723e */ /* 0x000fe200000010ff */
[----:B------:R-:W-:-:S04]  /*106a0*/  FMUL R202, R202, R2 ;  /* 0x00000002caca7220 */ /* 0x000fc80000400000 */
[----:B------:R-:W-:Y:S01]  /*106b0*/  @P4 STG.E.U16 desc[UR50][R10.64+0x20], R200 ;  /* 0x000020c80a004986 */ /* 0x000fe2000c101532 */
[----:B------:R-:W-:-:S03]  /*106c0*/  IADD3 R8, P4, R10, UR5, RZ ;  /* 0x000000050a087c10 */ /* 0x000fc6000ff9e0ff */
[----:B------:R-:W-:Y:S01]  /*106d0*/  @P5 STG.E.U16 desc[UR50][R10.64+0x22], R201 ;  /* 0x000022c90a005986 */ /* 0x000fe2000c101532 */
[----:B------:R-:W-:Y:S02]  /*106e0*/  ISETP.GT.AND P5, PT, R3, 0x88, P3 ;  /* 0x000000880300780c */ /* 0x000fe40001fa4270 */
[----:B------:R-:W-:Y:S02]  /*106f0*/  IADD3.X R9, R11, UR4, RZ, P4, !PT ;  /* 0x000000040b097c10 */ /* 0x000fe4000a7fe4ff */
[----:B------:R-:W-:Y:S01]  /*10700*/  ISETP.GT.AND P4, PT, R3, 0x88, P2 ;  /* 0x000000880300780c */ /* 0x000fe20001784270 */
[----:B------:R-:W-:Y:S01]  /*10710*/  FMUL R203, R203, R2 ;  /* 0x00000002cbcb7220 */ /* 0x000fe20000400000 */
[----:B------:R-:W-:Y:S01]  /*10720*/  F2FP.BF16.F32.PACK_AB R202, RZ, R202 ;  /* 0x000000caffca723e */ /* 0x000fe200000010ff */
[----:B------:R-:W-:-:S03]  /*10730*/  IMAD.U32 R15, RZ, RZ, UR5 ;  /* 0x00000005ff0f7e24 */ /* 0x000fc6000f8e00ff */
[----:B------:R-:W-:-:S03]  /*10740*/  F2FP.BF16.F32.PACK_AB R203, RZ, R203 ;  /* 0x000000cbffcb723e */ /* 0x000fc600000010ff */
[----:B------:R-:W-:Y:S01]  /*10750*/  @P5 STG.E.U16 desc[UR50][R8.64+0x20], R202 ;  /* 0x000020ca08005986 */ /* 0x000fe2000c101532 */
[----:B------:R-:W-:Y:S01]  /*10760*/  IADD3 R12, P5, R10, UR13, RZ ;  /* 0x0000000d0a0c7c10 */ /* 0x000fe2000ffbe0ff */
[----:B------:R-:W-:Y:S02]  /*10770*/  IMAD.U32 R17, RZ, RZ, UR4 ;  /* 0x00000004ff117e24 */ /* 0x000fe4000f8e00ff */
[----:B------:R-:W-:Y:S01]  /*10780*/  @P4 STG.E.U16 desc[UR50][R8.64+0x22], R203 ;  /* 0x000022cb08004986 */ /* 0x000fe2000c101532 */
[----:B------:R-:W-:Y:S02]  /*10790*/  IADD3.X R13, R11, UR12, RZ, P5, !PT ;  /* 0x0000000c0b0d7c10 */ /* 0x000fe4000affe4ff */
[----:B------:R-:W-:-:S04]  /*107a0*/  IADD3 R14, P4, P5, R15, UR13, R12 ;  /* 0x0000000d0f0e7c10 */ /* 0x000fc8000fd9e00c */
[----:B------:R-:W-:Y:S02]  /*107b0*/  IADD3.X R15, R17, UR12, R13, P4, P5 ;  /* 0x0000000c110f7c10 */ /* 0x000fe4000a7ea40d */
[C---:B------:R-:W-:Y:S01]  /*107c0*/  ISETP.GT.AND P4, PT, R3.reuse, 0x80, P1 ;  /* 0x000000800300780c */ /* 0x040fe20000f84270 */
[-C--:B------:R-:W-:Y:S01]  /*107d0*/  FMUL R204, R204, R2.reuse ;  /* 0x00000002cccc7220 */ /* 0x080fe20000400000 */
[----:B------:R-:W-:Y:S01]  /*107e0*/  ISETP.GT.AND P5, PT, R3, 0x80, P0 ;  /* 0x000000800300780c */ /* 0x000fe200007a4270 */
[----:B------:R-:W-:-:S03]  /*107f0*/  FMUL R205, R205, R2 ;  /* 0x00000002cdcd7220 */ /* 0x000fc60000400000 */
[----:B------:R-:W-:Y:S02]  /*10800*/  F2FP.BF16.F32.PACK_AB R204, RZ, R204 ;  /* 0x000000ccffcc723e */ /* 0x000fe400000010ff */
[----:B------:R-:W-:Y:S01]  /*10810*/  F2FP.BF16.F32.PACK_AB R205, RZ, R205 ;  /* 0x000000cdffcd723e */ /* 0x000fe200000010ff */
[----:B------:R-:W-:-:S04]  /*10820*/  FMUL R206, R206, R2 ;  /* 0x00000002cece7220 */ /* 0x000fc80000400000 */
[----:B------:R-:W-:Y:S01]  /*10830*/  @P4 STG.E.U16 desc[UR50][R10.64+0x30], R204 ;  /* 0x000030cc0a004986 */ /* 0x000fe2000c101532 */
[----:B------:R-:W-:-:S03]  /*10840*/  ISETP.GT.AND P4, PT, R3, 0x88, P1 ;  /* 0x000000880300780c */ /* 0x000fc60000f84270 */
[----:B------:R-:W-:Y:S01]  /*10850*/  @P5 STG.E.U16 desc[UR50][R10.64+0x32], R205 ;  /* 0x000032cd0a005986 */ /* 0x000fe2000c101532 */
[----:B------:R-:W-:Y:S01]  /*10860*/  ISETP.GT.AND P5, PT, R3, 0x88, P0 ;  /* 0x000000880300780c */ /* 0x000fe200007a4270 */
[----:B------:R-:W-:Y:S01]  /*10870*/  FMUL R207, R207, R2 ;  /* 0x00000002cfcf7220 */ /* 0x000fe20000400000 */
[----:B------:R-:W-:-:S04]  /*10880*/  F2FP.BF16.F32.PACK_AB R206, RZ, R206 ;  /* 0x000000ceffce723e */ /* 0x000fc800000010ff */
[----:B------:R-:W-:-:S03]  /*10890*/  F2FP.BF16.F32.PACK_AB R207, RZ, R207 ;  /* 0x000000cfffcf723e */ /* 0x000fc600000010ff */
[----:B------:R-:W-:Y:S01]  /*108a0*/  @P4 STG.E.U16 desc[UR50][R8.64+0x30], R206 ;  /* 0x000030ce08004986 */ /* 0x000fe2000c101532 */
[C---:B------:R-:W-:Y:S01]  /*108b0*/  ISETP.GT.AND P4, PT, R3.reuse, 0x100, P3 ;  /* 0x000001000300780c */ /* 0x040fe20001f84270 */
[-C--:B------:R-:W-:Y:S02]  /*108c0*/  FMUL R192, R192, R2.reuse ;  /* 0x00000002c0c07220 */ /* 0x080fe40000400000 */
[----:B------:R-:W-:Y:S01]  /*108d0*/  @P5 STG.E.U16 desc[UR50][R8.64+0x32], R207 ;  /* 0x000032cf08005986 */ /* 0x000fe2000c101532 */
[----:B------:R-:W-:Y:S01]  /*108e0*/  ISETP.GT.AND P5, PT, R3, 0x100, P2 ;  /* 0x000001000300780c */ /* 0x000fe200017a4270 */
[----:B------:R-:W-:Y:S01]  /*108f0*/  FMUL R193, R193, R2 ;  /* 0x00000002c1c17220 */ /* 0x000fe20000400000 */
[----:B------:R-:W-:-:S04]  /*10900*/  F2FP.BF16.F32.PACK_AB R192, RZ, R192 ;  /* 0x000000c0ffc0723e */ /* 0x000fc800000010ff */
[----:B------:R-:W-:-:S03]  /*10910*/  F2FP.BF16.F32.PACK_AB R193, RZ, R193 ;  /* 0x000000c1ffc1723e */ /* 0x000fc600000010ff */
[----:B------:R-:W-:Y:S01]  /*10920*/  @P4 STG.E.U16 desc[UR50][R12.64+0x20], R192 ;  /* 0x000020c00c004986 */ /* 0x000fe2000c101532 */
[----:B------:R-:W-:Y:S01]  /*10930*/  ISETP.GT.AND P4, PT, R3, 0x108, P3 ;  /* 0x000001080300780c */ /* 0x000fe20001f84270 */
[----:B------:R-:W-:Y:S02]  /*10940*/  FMUL R194, R194, R2 ;  /* 0x00000002c2c27220 */ /* 0x000fe40000400000 */
[----:B------:R-:W-:Y:S01]  /*10950*/  @P5 STG.E.U16 desc[UR50][R12.64+0x22], R193 ;  /* 0x000022c10c005986 */ /* 0x000fe2000c101532 */
[----:B------:R-:W-:Y:S02]  /*10960*/  IADD3 R18, P5, R12, UR5, RZ ;  /* 0x000000050c127c10 */ /* 0x000fe4000ffbe0ff */
[----:B------:R-:W-:Y:S02]  /*10970*/  F2FP.BF16.F32.PACK_AB R194, RZ, R194 ;  /* 0x000000c2ffc2723e */ /* 0x000fe400000010ff */
[----:B------:R-:W-:Y:S02]  /*10980*/  IADD3.X R19, R13, UR4, RZ, P5, !PT ;  /* 0x000000040d137c10 */ /* 0x000fe4000affe4ff */
[----:B------:R-:W-:Y:S01]  /*10990*/  ISETP.GT.AND P5, PT, R3, 0x108, P2 ;  /* 0x000001080300780c */ /* 0x000fe200017a4270 */
[----:B------:R-:W-:-:S02]  /*109a0*/  FMUL R195, R195, R2 ;  /* 0x00000002c3c37220 */ /* 0x000fc40000400000 */
[----:B------:R-:W-:Y:S01]  /*109b0*/  @P4 STG.E.U16 desc[UR50][R18.64+0x20], R194 ;  /* 0x000020c212004986 */ /* 0x000fe2000c101532 */
[----:B------:R-:W-:Y:S02]  /*109c0*/  IADD3 R20, P4, R12, UR5, RZ ;  /* 0x000000050c147c10 */ /* 0x000fe4000ff9e0ff */
[----:B------:R-:W-:Y:S02]  /*109d0*/  F2FP.BF16.F32.PACK_AB R195, RZ, R195 ;  /* 0x000000c3ffc3723e */ /* 0x000fe400000010ff */
[----:B------:R-:W-:Y:S02]  /*109e0*/  IADD3.X R21, R13, UR4, RZ, P4, !PT ;  /* 0x000000040d157c10 */ /* 0x000fe4000a7fe4ff */
[C---:B------:R-:W-:Y:S01]  /*109f0*/  ISETP.GT.AND P4, PT, R3.reuse, 0x100, P1 ;  /* 0x000001000300780c */ /* 0x040fe20000f84270 */
[-C--:B------:R-:W-:Y:S02]  /*10a00*/  FMUL R196, R196, R2.reuse ;  /* 0x00000002c4c47220 */ /* 0x080fe40000400000 */
[----:B------:R0:W-:Y:S01]  /*10a10*/  @P5 STG.E.U16 desc[UR50][R20.64+0x22], R195 ;  /* 0x000022c314005986 */ /* 0x0001e2000c101532 */
[----:B------:R-:W-:Y:S01]  /*10a20*/  ISETP.GT.AND P5, PT, R3, 0x100, P0 ;  /* 0x000001000300780c */ /* 0x000fe200007a4270 */
[----:B------:R-:W-:Y:S01]  /*10a30*/  FMUL R197, R197, R2 ;  /* 0x00000002c5c57220 */ /* 0x000fe20000400000 */
[----:B------:R-:W-:-:S04]  /*10a40*/  F2FP.BF16.F32.PACK_AB R196, RZ, R196 ;  /* 0x000000c4ffc4723e */ /* 0x000fc800000010ff */
[----:B------:R-:W-:-:S03]  /*10a50*/  F2FP.BF16.F32.PACK_AB R197, RZ, R197 ;  /* 0x000000c5ffc5723e */ /* 0x000fc600000010ff */
[----:B------:R1:W-:Y:S01]  /*10a60*/  @P4 STG.E.U16 desc[UR50][R12.64+0x30], R196 ;  /* 0x000030c40c004986 */ /* 0x0003e2000c101532 */
        /* <DEDUP_REMOVED lines=8> */
[----:B------:R-:W-:Y:S01]  /*10af0*/  ISETP.GT.AND P4, PT, R3, 0x180, P3 ;  /* 0x000001800300780c */ /* 0x000fe20001f84270 */
[----:B------:R-:W-:Y:S02]  /*10b00*/  FMUL R184, R184, R2 ;  /* 0x00000002b8b87220 */ /* 0x000fe40000400000 */
[----:B------:R1:W-:Y:S01]  /*10b10*/  @P5 STG.E.U16 desc[UR50][R18.64+0x32], R199 ;  /* 0x000032c712005986 */ /* 0x0003e2000c101532 */
[----:B0-----:R-:W-:Y:S02]  /*10b20*/  IADD3 R20, P5, R12, UR13, RZ ;  /* 0x0000000d0c147c10 */ /* 0x001fe4000ffbe0ff */
[----:B------:R-:W-:Y:S02]  /*10b30*/  F2FP.BF16.F32.PACK_AB R184, RZ, R184 ;  /* 0x000000b8ffb8723e */ /* 0x000fe400000010ff */
[----:B------:R-:W-:Y:S02]  /*10b40*/  IADD3.X R21, R13, UR12, RZ, P5, !PT ;  /* 0x0000000c0d157c10 */ /* 0x000fe4000affe4ff */
[----:B------:R-:W-:-:S03]  /*10b50*/  ISETP.GT.AND P3, PT, R3, 0x188, P3 ;  /* 0x000001880300780c */ /* 0x000fc60001f64270 */
[----:B------:R1:W-:Y:S01]  /*10b60*/  @P4 STG.E.U16 desc[UR50][R20.64+0x20], R184 ;  /* 0x000020b814004986 */ /* 0x0003e2000c101532 */
[----:B------:R-:W-:Y:S01]  /*10b70*/  ISETP.GT.AND P4, PT, R3, 0x180, P2 ;  /* 0x000001800300780c */ /* 0x000fe20001784270 */
[-C--:B------:R-:W-:Y:S01]  /*10b80*/  FMUL R185, R185, R2.reuse ;  /* 0x00000002b9b97220 */ /* 0x080fe20000400000 */
[----:B------:R-:W-:Y:S01]  /*10b90*/  FMUL R186, R186, R2 ;  /* 0x00000002baba7220 */ /* 0x000fe20000400000 */
[----:B------:R-:W-:-:S03]  /*10ba0*/  IADD3 R22, P5, R20, UR5, RZ ;  /* 0x0000000514167c10 */ /* 0x000fc6000ffbe0ff */
[----:B------:R-:W-:Y:S02]  /*10bb0*/  F2FP.BF16.F32.PACK_AB R185, RZ, R185 ;  /* 0x000000b9ffb9723e */ /* 0x000fe400000010ff */
[----:B------:R-:W-:Y:S02]  /*10bc0*/  F2FP.BF16.F32.PACK_AB R186, RZ, R186 ;  /* 0x000000baffba723e */ /* 0x000fe400000010ff */
[----:B------:R-:W-:Y:S02]  /*10bd0*/  IADD3.X R23, R21, UR4, RZ, P5, !PT ;  /* 0x0000000415177c10 */ /* 0x000fe4000affe4ff */
[----:B------:R-:W-:Y:S01]  /*10be0*/  ISETP.GT.AND P2, PT, R3, 0x188, P2 ;  /* 0x000001880300780c */ /* 0x000fe20001744270 */
[----:B------:R1:W-:Y:S01]  /*10bf0*/  @P4 STG.E.U16 desc[UR50][R20.64+0x22], R185 ;  /* 0x000022b914004986 */ /* 0x0003e2000c101532 */
[----:B------:R-:W-:-:S03]  /*10c00*/  FMUL R187, R187, R2 ;  /* 0x00000002bbbb7220 */ /* 0x000fc60000400000 */
[----:B------:R1:W-:Y:S01]  /*10c10*/  @P3 STG.E.U16 desc[UR50][R22.64+0x20], R186 ;  /* 0x000020ba16003986 */ /* 0x0003e2000c101532 */
[----:B------:R-:W-:Y:S01]  /*10c20*/  ISETP.GT.AND P3, PT, R3, 0x180, P0 ;  /* 0x000001800300780c */ /* 0x000fe20000764270 */
[-C--:B------:R-:W-:Y:S01]  /*10c30*/  FMUL R189, R189, R2.reuse ;  /* 0x00000002bdbd7220 */ /* 0x080fe20000400000 */
[C---:B------:R-:W-:Y:S02]  /*10c40*/  ISETP.GT.AND P4, PT, R3.reuse, 0x180, P1 ;  /* 0x000001800300780c */ /* 0x040fe40000f84270 */
[C---:B------:R-:W-:Y:S01]  /*10c50*/  ISETP.GT.AND P0, PT, R3.reuse, 0x188, P0 ;  /* 0x000001880300780c */ /* 0x040fe20000704270 */
[-C--:B------:R-:W-:Y:S01]  /*10c60*/  FMUL R188, R188, R2.reuse ;  /* 0x00000002bcbc7220 */ /* 0x080fe20000400000 */
[----:B------:R-:W-:Y:S01]  /*10c70*/  ISETP.GT.AND P1, PT, R3, 0x188, P1 ;  /* 0x000001880300780c */ /* 0x000fe20000f24270 */
[-C--:B------:R-:W-:Y:S01]  /*10c80*/  FMUL R191, R191, R2.reuse ;  /* 0x00000002bfbf7220 */ /* 0x080fe20000400000 */
[----:B------:R-:W-:Y:S01]  /*10c90*/  F2FP.BF16.F32.PACK_AB R187, RZ, R187 ;  /* 0x000000bbffbb723e */ /* 0x000fe200000010ff */
[----:B------:R-:W-:Y:S01]  /*10ca0*/  FMUL R190, R190, R2 ;  /* 0x00000002bebe7220 */ /* 0x000fe20000400000 */
[----:B------:R-:W-:-:S02]  /*10cb0*/  F2FP.BF16.F32.PACK_AB R189, RZ, R189 ;  /* 0x000000bdffbd723e */ /* 0x000fc400000010ff */
[----:B------:R-:W-:Y:S01]  /*10cc0*/  F2FP.BF16.F32.PACK_AB R188, RZ, R188 ;  /* 0x000000bcffbc723e */ /* 0x000fe200000010ff */
[----:B------:R1:W-:Y:S01]  /*10cd0*/  @P2 STG.E.U16 desc[UR50][R14.64+0x22], R187 ;  /* 0x000022bb0e002986 */ /* 0x0003e2000c101532 */
[----:B------:R-:W-:Y:S02]  /*10ce0*/  F2FP.BF16.F32.PACK_AB R191, RZ, R191 ;  /* 0x000000bfffbf723e */ /* 0x000fe400000010ff */
[----:B------:R-:W-:Y:S01]  /*10cf0*/  F2FP.BF16.F32.PACK_AB R190, RZ, R190 ;  /* 0x000000beffbe723e */ /* 0x000fe200000010ff */
[----:B------:R1:W-:Y:S01]  /*10d00*/  @P3 STG.E.U16 desc[UR50][R20.64+0x32], R189 ;  /* 0x000032bd14003986 */ /* 0x0003e2000c101532 */
[C---:B------:R-:W-:Y:S02]  /*10d10*/  ISETP.GT.AND P3, PT, R0.reuse, 0x20, PT ;  /* 0x000000200000780c */ /* 0x040fe40003f64270 */
[----:B------:R-:W-:Y:S01]  /*10d20*/  ISETP.GT.AND P2, PT, R0, 0x21, PT ;  /* 0x000000210000780c */ /* 0x000fe20003f44270 */
[----:B------:R1:W-:Y:S03]  /*10d30*/  @P4 STG.E.U16 desc[UR50][R20.64+0x30], R188 ;  /* 0x000030bc14004986 */ /* 0x0003e6000c101532 */
[C---:B------:R-:W-:Y:S01]  /*10d40*/  ISETP.GT.AND P4, PT, R3.reuse, RZ, P2 ;  /* 0x000000ff0300720c */ /* 0x040fe20001784270 */
[----:B------:R1:W-:Y:S01]  /*10d50*/  @P0 STG.E.U16 desc[UR50][R22.64+0x32], R191 ;  /* 0x000032bf16000986 */ /* 0x0003e2000c101532 */
[----:B------:R-:W-:-:S03]  /*10d60*/  ISETP.GT.AND P0, PT, R3, RZ, P3 ;  /* 0x000000ff0300720c */ /* 0x000fc60001f04270 */
[----:B------:R1:W-:Y:S01]  /*10d70*/  @P1 STG.E.U16 desc[UR50][R22.64+0x30], R190 ;  /* 0x000030be16001986 */ /* 0x0003e2000c101532 */
[----:B------:R-:W-:Y:S01]  /*10d80*/  ISETP.GT.AND P1, PT, R3, 0x8, P2 ;  /* 0x000000080300780c */ /* 0x000fe20001724270 */
[-C--:B------:R-:W-:Y:S01]  /*10d90*/  FMUL R176, R176, R2.reuse ;  /* 0x00000002b0b07220 */ /* 0x080fe20000400000 */
[-C--:B------:R-:W-:Y:S01]  /*10da0*/  FMUL R177, R177, R2.reuse ;  /* 0x00000002b1b17220 */ /* 0x080fe20000400000 */
[-C--:B------:R-:W-:Y:S01]  /*10db0*/  FMUL R179, R179, R2.reuse ;  /* 0x00000002b3b37220 */ /* 0x080fe20000400000 */
[----:B------:R-:W-:Y:S01]  /*10dc0*/  ISETP.GT.AND P5, PT, R3, 0x8, P3 ;  /* 0x000000080300780c */ /* 0x000fe20001fa4270 */
[----:B------:R-:W-:Y:S01]  /*10dd0*/  FMUL R178, R178, R2 ;  /* 0x00000002b2b27220 */ /* 0x000fe20000400000 */
[----:B------:R-:W-:Y:S02]  /*10de0*/  F2FP.BF16.F32.PACK_AB R176, RZ, R176 ;  /* 0x000000b0ffb0723e */ /* 0x000fe400000010ff */
[----:B------:R-:W-:Y:S02]  /*10df0*/  F2FP.BF16.F32.PACK_AB R177, RZ, R177 ;  /* 0x000000b1ffb1723e */ /* 0x000fe400000010ff */
[----:B------:R-:W-:Y:S01]  /*10e00*/  F2FP.BF16.F32.PACK_AB R179, RZ, R179 ;  /* 0x000000b3ffb3723e */ /* 0x000fe200000010ff */
[----:B------:R1:W-:Y:S01]  /*10e10*/  @P0 STG.E.U16 desc[UR50][R6.64+0x40], R176 ;  /* 0x000040b006000986 */ /* 0x0003e2000c101532 */
[----:B------:R-:W-:-:S03]  /*10e20*/  F2FP.BF16.F32.PACK_AB R178, RZ, R178 ;  /* 0x000000b2ffb2723e */ /* 0x000fc600000010ff */
[----:B------:R1:W-:Y:S01]  /*10e30*/  @P4 STG.E.U16 desc[UR50][R6.64+0x42], R177 ;  /* 0x000042b106004986 */ /* 0x0003e2000c101532 */
[----:B------:R-:W-:-:S03]  /*10e40*/  ISETP.GT.AND P0, PT, R0, 0x28, PT ;  /* 0x000000280000780c */ /* 0x000fc60003f04270 */
[----:B------:R1:W-:Y:S01]  /*10e50*/  @P1 STG.E.U16 desc[UR50][R4.64+0x42], R179 ;  /* 0x000042b304001986 */ /* 0x0003e2000c101532 */
[----:B------:R-:W-:-:S03]  /*10e60*/  ISETP.GT.AND P1, PT, R0, 0x29, PT ;  /* 0x000000290000780c */ /* 0x000fc60003f24270 */
[----:B------:R1:W-:Y:S01]  /*10e70*/  @P5 STG.E.U16 desc[UR50][R4.64+0x40], R178 ;  /* 0x000040b204005986 */ /* 0x0003e2000c101532 */
[C---:B------:R-:W-:Y:S02]  /*10e80*/  ISETP.GT.AND P5, PT, R3.reuse, RZ, P0 ;  /* 0x000000ff0300720c */ /* 0x040fe400007a4270 */
[----:B------:R-:W-:Y:S01]  /*10e90*/  ISETP.GT.AND P4, PT, R3, RZ, P1 ;  /* 0x000000ff0300720c */ /* 0x000fe20000f84270 */
[-C--:B------:R-:W-:Y:S01]  /*10ea0*/  FMUL R180, R180, R2.reuse ;  /* 0x00000002b4b47220 */ /* 0x080fe20000400000 */
[----:B------:R-:W-:-:S04]  /*10eb0*/  FMUL R181, R181, R2 ;  /* 0x00000002b5b57220 */ /* 0x000fc80000400000 */
[----:B------:R-:W-:Y:S02]  /*10ec0*/  F2FP.BF16.F32.PACK_AB R180, RZ, R180 ;  /* 0x000000b4ffb4723e */ /* 0x000fe400000010ff */
[----:B------:R-:W-:-:S03]  /*10ed0*/  F2FP.BF16.F32.PACK_AB R181, RZ, R181 ;  /* 0x000000b5ffb5723e */ /* 0x000fc600000010ff */
[----:B------:R1:W-:Y:S01]  /*10ee0*/  @P5 STG.E.U16 desc[UR50][R6.64+0x50], R180 ;  /* 0x000050b406005986 */ /* 0x0003e2000c101532 */
[----:B------:R-:W-:-:S03]  /*10ef0*/  ISETP.GT.AND P5, PT, R3, 0x8, P0 ;  /* 0x000000080300780c */ /* 0x000fc600007a4270 */
[----:B------:R1:W-:Y:S01]  /*10f00*/  @P4 STG.E.U16 desc[UR50][R6.64+0x52], R181 ;  /* 0x000052b506004986 */ /* 0x0003e2000c101532 */
[----:B------:R-:W-:Y:S01]  /*10f10*/  ISETP.GT.AND P4, PT, R3, 0x8, P1 ;  /* 0x000000080300780c */ /* 0x000fe20000f84270 */
        /* <DEDUP_REMOVED lines=11> */
[----:B------:R-:W-:Y:S01]  /*10fd0*/  F2FP.BF16.F32.PACK_AB R169, RZ, R169 ;  /* 0x000000a9ffa9723e */ /* 0x000fe200000010ff */
[----:B------:R-:W-:-:S04]  /*10fe0*/  FMUL R170, R170, R2 ;  /* 0x00000002aaaa7220 */ /* 0x000fc80000400000 */
[----:B------:R1:W-:Y:S01]  /*10ff0*/  @P4 STG.E.U16 desc[UR50][R10.64+0x40], R168 ;  /* 0x000040a80a004986 */ /* 0x0003e2000c101532 */
[----:B------:R-:W-:-:S03]  /*11000*/  ISETP.GT.AND P4, PT, R3, 0x88, P3 ;  /* 0x000000880300780c */ /* 0x000fc60001f84270 */
[----:B------:R1:W-:Y:S01]  /*11010*/  @P5 STG.E.U16 desc[UR50][R10.64+0x42], R169 ;  /* 0x000042a90a005986 */ /* 0x0003e2000c101532 */
[----:B------:R-:W-:Y:S01]  /*11020*/  ISETP.GT.AND P5, PT, R3, 0x88, P2 ;  /* 0x000000880300780c */ /* 0x000fe200017a4270 */
[----:B------:R-:W-:Y:S01]  /*11030*/  FMUL R171, R171, R2 ;  /* 0x00000002abab7220 */ /* 0x000fe20000400000 */
[----:B------:R-:W-:-:S04]  /*11040*/  F2FP.BF16.F32.PACK_AB R170, RZ, R170 ;  /* 0x000000aaffaa723e */ /* 0x000fc800000010ff */
        /* <DEDUP_REMOVED lines=52> */
[C---:B------:R-:W-:Y:S02]  /*11390*/  ISETP.GT.AND P4, PT, R3.reuse, 0x180, P2 ;  /* 0x000001800300780c */ /* 0x040fe40001784270 */
[----:B------:R-:W-:Y:S01]  /*113a0*/  ISETP.GT.AND P3, PT, R3, 0x188, P3 ;  /* 0x000001880300780c */ /* 0x000fe20001f64270 */
[-C--:B------:R-:W-:Y:S01]  /*113b0*/  FMUL R152, R152, R2.reuse ;  /* 0x0000000298987220 */ /* 0x080fe20000400000 */
[-C--:B------:R-:W-:Y:S01]  /*113c0*/  FMUL R153, R153, R2.reuse ;  /* 0x0000000299997220 */ /* 0x080fe20000400000 */
[----:B------:R-:W-:-:S03]  /*113d0*/  FMUL R154, R154, R2 ;  /* 0x000000029a9a7220 */ /* 0x000fc60000400000 */
[----:B------:R-:W-:Y:S02]  /*113e0*/  F2FP.BF16.F32.PACK_AB R152, RZ, R152 ;  /* 0x00000098ff98723e */ /* 0x000fe400000010ff */
[----:B------:R-:W-:Y:S02]  /*113f0*/  F2FP.BF16.F32.PACK_AB R153, RZ, R153 ;  /* 0x00000099ff99723e */ /* 0x000fe400000010ff */
[----:B------:R-:W-:Y:S01]  /*11400*/  F2FP.BF16.F32.PACK_AB R154, RZ, R154 ;  /* 0x0000009aff9a723e */ /* 0x000fe200000010ff */
[----:B------:R1:W-:Y:S01]  /*11410*/  @P5 STG.E.U16 desc[UR50][R20.64+0x40], R152 ;  /* 0x0000409814005986 */ /* 0x0003e2000c101532 */
[----:B------:R-:W-:-:S03]  /*11420*/  ISETP.GT.AND P2, PT, R3, 0x188, P2 ;  /* 0x000001880300780c */ /* 0x000fc60001744270 */
        /* <DEDUP_REMOVED lines=402> */
[C---:B------:R-:W-:Y:S02]  /*12d50*/  ISETP.GT.AND P0, PT, R3.reuse, 0x188, P0 ;  /* 0x000001880300780c */ /* 0x040fe40000704270 */
[----:B------:R-:W-:Y:S01]  /*12d60*/  ISETP.GT.AND P1, PT, R3, 0x188, P1 ;  /* 0x000001880300780c */ /* 0x000fe20000f24270 */
[-C--:B------:R-:W-:Y:S01]  /*12d70*/  FMUL R60, R60, R2.reuse ;  /* 0x000000023c3c7220 */ /* 0x080fe20000400000 */
[-C--:B------:R-:W-:Y:S01]  /*12d80*/  FMUL R62, R62, R2.reuse ;  /* 0x000000023e3e7220 */ /* 0x080fe20000400000 */
[----:B------:R-:W-:Y:S01]  /*12d90*/  FMUL R63, R63, R2 ;  /* 0x000000023f3f7220 */ /* 0x000fe20000400000 */
[----:B------:R-:W-:-:S02]  /*12da0*/  F2FP.BF16.F32.PACK_AB R59, RZ, R59 ;  /* 0x0000003bff3b723e */ /* 0x000fc400000010ff */
[----:B------:R-:W-:Y:S02]  /*12db0*/  F2FP.BF16.F32.PACK_AB R61, RZ, R61 ;  /* 0x0000003dff3d723e */ /* 0x000fe400000010ff */
[----:B------:R-:W-:Y:S01]  /*12dc0*/  F2FP.BF16.F32.PACK_AB R60, RZ, R60 ;  /* 0x0000003cff3c723e */ /* 0x000fe200000010ff */
[----:B------:R1:W-:Y:S01]  /*12dd0*/  @P2 STG.E.U16 desc[UR50][R22.64+0xa2], R59 ;  /* 0x0000a23b16002986 */ /* 0x0003e2000c101532 */
[----:B------:R-:W-:Y:S02]  /*12de0*/  F2FP.BF16.F32.PACK_AB R62, RZ, R62 ;  /* 0x0000003eff3e723e */ /* 0x000fe400000010ff */
[----:B------:R-:W-:Y:S01]  /*12df0*/  F2FP.BF16.F32.PACK_AB R63, RZ, R63 ;  /* 0x0000003fff3f723e */ /* 0x000fe200000010ff */
[----:B------:R1:W-:Y:S01]  /*12e00*/  @P3 STG.E.U16 desc[UR50][R20.64+0xb2], R61 ;  /* 0x0000b23d14003986 */ /* 0x0003e2000c101532 */
[C---:B------:R-:W-:Y:S02]  /*12e10*/  ISETP.GT.AND P2, PT, R0.reuse, 0x60, PT ;  /* 0x000000600000780c */ /* 0x040fe40003f44270 */
[----:B------:R-:W-:Y:S01]  /*12e20*/  ISETP.GT.AND P3, PT, R0, 0x61, PT ;  /* 0x000000610000780c */ /* 0x000fe20003f64270 */
[----:B------:R1:W-:Y:S04]  /*12e30*/  @P4 STG.E.U16 desc[UR50][R20.64+0xb0], R60 ;  /* 0x0000b03c14004986 */ /* 0x0003e8000c101532 */
[----:B------:R1:W-:Y:S01]  /*12e40*/  @P0 STG.E.U16 desc[UR50][R22.64+0xb0], R62 ;  /* 0x0000b03e16000986 */ /* 0x0003e2000c101532 */
[----:B------:R-:W-:-:S03]  /*12e50*/  ISETP.GT.AND P0, PT, R3, RZ, P2 ;  /* 0x000000ff0300720c */ /* 0x000fc60001704270 */
[----:B------:R1:W-:Y:S01]  /*12e60*/  @P1 STG.E.U16 desc[UR50][R22.64+0xb2], R63 ;  /* 0x0000b23f16001986 */ /* 0x0003e2000c101532 */
[----:B------:R-:W-:Y:S01]  /*12e70*/  ISETP.GT.AND P1, PT, R3, RZ, P3 ;  /* 0x000000ff0300720c */ /* 0x000fe20001f24270 */
[-C--:B------:R-:W-:Y:S01]  /*12e80*/  FMUL R48, R48, R2.reuse ;  /* 0x0000000230307220 */ /* 0x080fe20000400000 */
[-C--:B------:R-:W-:Y:S01]  /*12e90*/  FMUL R49, R49, R2.reuse ;  /* 0x0000000231317220 */ /* 0x080fe20000400000 */
[C---:B------:R-:W-:Y:S02]  /*12ea0*/  ISETP.GT.AND P4, PT, R3.reuse, 0x8, P2 ;  /* 0x000000080300780c */ /* 0x040fe40001784270 */
[----:B------:R-:W-:Y:S01]  /*12eb0*/  ISETP.GT.AND P5, PT, R3, 0x8, P3 ;  /* 0x000000080300780c */ /* 0x000fe20001fa4270 */
[-C--:B------:R-:W-:Y:S01]  /*12ec0*/  FMUL R50, R50, R2.reuse ;  /* 0x0000000232327220 */ /* 0x080fe20000400000 */
[----:B------:R-:W-:Y:S01]  /*12ed0*/  FMUL R51, R51, R2 ;  /* 0x0000000233337220 */ /* 0x000fe20000400000 */
[----:B------:R-:W-:Y:S02]  /*12ee0*/  F2FP.BF16.F32.PACK_AB R48, RZ, R48 ;  /* 0x00000030ff30723e */ /* 0x000fe400000010ff */
[----:B------:R-:W-:-:S02]  /*12ef0*/  F2FP.BF16.F32.PACK_AB R49, RZ, R49 ;  /* 0x00000031ff31723e */ /* 0x000fc400000010ff */
[----:B------:R-:W-:Y:S01]  /*12f00*/  F2FP.BF16.F32.PACK_AB R50, RZ, R50 ;  /* 0x00000032ff32723e */ /* 0x000fe200000010ff */
[----:B------:R1:W-:Y:S01]  /*12f10*/  @P0 STG.E.U16 desc[UR50][R6.64+0xc0], R48 ;  /* 0x0000c03006000986 */ /* 0x0003e2000c101532 */
[----:B------:R-:W-:Y:S02]  /*12f20*/  F2FP.BF16.F32.PACK_AB R51, RZ, R51 ;  /* 0x00000033ff33723e */ /* 0x000fe400000010ff */
[C---:B------:R-:W-:Y:S01]  /*12f30*/  ISETP.GT.AND P0, PT, R0.reuse, 0x69, PT ;  /* 0x000000690000780c */ /* 0x040fe20003f04270 */
[----:B------:R1:W-:Y:S01]  /*12f40*/  @P1 STG.E.U16 desc[UR50][R6.64+0xc2], R49 ;  /* 0x0000c23106001986 */ /* 0x0003e2000c101532 */
[----:B------:R-:W-:-:S03]  /*12f50*/  ISETP.GT.AND P1, PT, R0, 0x68, PT ;  /* 0x000000680000780c */ /* 0x000fc60003f24270 */
[----:B------:R1:W-:Y:S01]  /*12f60*/  @P4 STG.E.U16 desc[UR50][R4.64+0xc0], R50 ;  /* 0x0000c03204004986 */ /* 0x0003e2000c101532 */
[----:B------:R-:W-:-:S03]  /*12f70*/  ISETP.GT.AND P4, PT, R3, RZ, P0 ;  /* 0x000000ff0300720c */ /* 0x000fc60000784270 */
[----:B------:R1:W-:Y:S01]  /*12f80*/  @P5 STG.E.U16 desc[UR50][R4.64+0xc2], R51 ;  /* 0x0000c23304005986 */ /* 0x0003e2000c101532 */
[----:B------:R-:W-:Y:S01]  /*12f90*/  ISETP.GT.AND P5, PT, R3, RZ, P1 ;  /* 0x000000ff0300720c */ /* 0x000fe20000fa4270 */
        /* <DEDUP_REMOVED lines=83> */
[----:B------:R-:W-:Y:S02]  /*134d0*/  F2FP.BF16.F32.PACK_AB R25, RZ, R25 ;  /* 0x00000019ff19723e */ /* 0x000fe400000010ff */
[C---:B------:R-:W-:Y:S02]  /*134e0*/  ISETP.GT.AND P2, PT, R3.reuse, 0x188, P2 ;  /* 0x000001880300780c */ /* 0x040fe40001744270 */
[C---:B------:R-:W-:Y:S01]  /*134f0*/  ISETP.GT.AND P3, PT, R3.reuse, 0x188, P3 ;  /* 0x000001880300780c */ /* 0x040fe20001f64270 */
[----:B------:R1:W-:Y:S01]  /*13500*/  @P4 STG.E.U16 desc[UR50][R20.64+0xc0], R24 ;  /* 0x0000c01814004986 */ /* 0x0003e2000c101532 */
[----:B------:R-:W-:-:S03]  /*13510*/  ISETP.GT.AND P4, PT, R3, 0x180, P0 ;  /* 0x000001800300780c */ /* 0x000fc60000784270 */
[----:B------:R1:W-:Y:S01]  /*13520*/  @P5 STG.E.U16 desc[UR50][R20.64+0xc2], R25 ;  /* 0x0000c21914005986 */ /* 0x0003e2000c101532 */
[C---:B------:R-:W-:Y:S01]  /*13530*/  ISETP.GT.AND P5, PT, R3.reuse, 0x180, P1 ;  /* 0x000001800300780c */ /* 0x040fe20000fa4270 */
[-C--:B------:R-:W-:Y:S01]  /*13540*/  FMUL R26, R26, R2.reuse ;  /* 0x000000021a1a7220 */ /* 0x080fe20000400000 */
[----:B------:R-:W-:Y:S01]  /*13550*/  ISETP.GT.AND P1, PT, R3, 0x188, P1 ;  /* 0x000001880300780c */ /* 0x000fe20000f24270 */
[-C--:B------:R-:W-:Y:S01]  /*13560*/  FMUL R27, R27, R2.reuse ;  /* 0x000000021b1b7220 */ /* 0x080fe20000400000 */
[----:B------:R-:W-:Y:S01]  /*13570*/  ISETP.GT.AND P0, PT, R3, 0x188, P0 ;  /* 0x000001880300780c */ /* 0x000fe20000704270 */
[-C--:B------:R-:W-:Y:S01]  /*13580*/  FMUL R28, R28, R2.reuse ;  /* 0x000000021c1c7220 */ /* 0x080fe20000400000 */
[-C--:B------:R-:W-:Y:S01]  /*13590*/  FMUL R29, R29, R2.reuse ;  /* 0x000000021d1d7220 */ /* 0x080fe20000400000 */
[-C--:B------:R-:W-:Y:S01]  /*135a0*/  FMUL R30, R30, R2.reuse ;  /* 0x000000021e1e7220 */ /* 0x080fe20000400000 */
[----:B------:R-:W-:Y:S01]  /*135b0*/  FMUL R31, R31, R2 ;  /* 0x000000021f1f7220 */ /* 0x000fe20000400000 */
[----:B------:R-:W-:-:S02]  /*135c0*/  F2FP.BF16.F32.PACK_AB R26, RZ, R26 ;  /* 0x0000001aff1a723e */ /* 0x000fc400000010ff */
[----:B------:R-:W-:Y:S02]  /*135d0*/  F2FP.BF16.F32.PACK_AB R27, RZ, R27 ;  /* 0x0000001bff1b723e */ /* 0x000fe400000010ff */
[----:B------:R-:W-:Y:S02]  /*135e0*/  F2FP.BF16.F32.PACK_AB R28, RZ, R28 ;  /* 0x0000001cff1c723e */ /* 0x000fe400000010ff */
[----:B------:R-:W-:Y:S02]  /*135f0*/  F2FP.BF16.F32.PACK_AB R29, RZ, R29 ;  /* 0x0000001dff1d723e */ /* 0x000fe400000010ff */
[----:B------:R-:W-:Y:S02]  /*13600*/  F2FP.BF16.F32.PACK_AB R30, RZ, R30 ;  /* 0x0000001eff1e723e */ /* 0x000fe400000010ff */
[----:B------:R-:W-:Y:S01]  /*13610*/  F2FP.BF16.F32.PACK_AB R31, RZ, R31 ;  /* 0x0000001fff1f723e */ /* 0x000fe200000010ff */
[----:B------:R1:W-:Y:S04]  /*13620*/  @P2 STG.E.U16 desc[UR50][R22.64+0xc0], R26 ;  /* 0x0000c01a16002986 */ /* 0x0003e8000c101532 */
[----:B------:R1:W-:Y:S04]  /*13630*/  @P3 STG.E.U16 desc[UR50][R22.64+0xc2], R27 ;  /* 0x0000c21b16003986 */ /* 0x0003e8000c101532 */
[----:B------:R1:W-:Y:S04]  /*13640*/  @P5 STG.E.U16 desc[UR50][R20.64+0xd0], R28 ;  /* 0x0000d01c14005986 */ /* 0x0003e8000c101532 */
[----:B------:R1:W-:Y:S04]  /*13650*/  @P4 STG.E.U16 desc[UR50][R20.64+0xd2], R29 ;  /* 0x0000d21d14004986 */ /* 0x0003e8000c101532 */
[----:B------:R1:W-:Y:S04]  /*13660*/  @P1 STG.E.U16 desc[UR50][R22.64+0xd0], R30 ;  /* 0x0000d01e16001986 */ /* 0x0003e8000c101532 */
[----:B------:R1:W-:Y:S02]  /*13670*/  @P0 STG.E.U16 desc[UR50][R22.64+0xd2], R31 ;  /* 0x0000d21f16000986 */ /* 0x0003e4000c101532 */
.L_x_462:
[----:B------:R-:W-:Y:S05]  /*13680*/  BSYNC B0 ;  /* 0x0000000000007941 */ /* 0x000fea0003800000 */
.L_x_28:
[----:B01----:R-:W2:Y:S04]  /*13690*/  LDL.LU R5, [R1+0x64] ;  /* 0x0000640001057983 */ /* 0x003ea80000300800 */
[----:B------:R-:W2:Y:S01]  /*136a0*/  LDL.LU R4, [R1+0x78] ;  /* 0x0000780001047983 */ /* 0x000ea20000300800 */
[----:B------:R-:W-:Y:S01]  /*136b0*/  ULDC UR4, c[0x0][0xc] ;  /* 0x0000030000047ab9 */ /* 0x000fe20000000800 */
[----:B------:R-:W-:Y:S01]  /*136c0*/  ULDC UR5, c[0x0][0x10] ;  /* 0x0000040000057ab9 */ /* 0x000fe20000000800 */
[----:B------:R-:W2:Y:S01]  /*136d0*/  LDC R3, c[0x0][0x14] ;  /* 0x00000500ff037b82 */ /* 0x000ea20000000800 */
[----:B------:R-:W-:Y:S01]  /*136e0*/  UIMAD.WIDE.U32 UR4, UR4, UR5, URZ ;  /* 0x00000005040472a5 */ /* 0x000fe2000f8e003f */
[----:B------:R-:W-:Y:S01]  /*136f0*/  PRMT R0, RZ, 0x7610, R0 ;  /* 0x00007610ff007816 */ /* 0x000fe20000000000 */
[----:B------:R-:W-:Y:S01]  /*13700*/  UMOV UR42, 0xffffffff ;  /* 0xffffffff002a7882 */ /* 0x000fe20000000000 */
[----:B------:R-:W-:-:S03]  /*13710*/  UMOV UR41, 0xffffffff ;  /* 0xffffffff00297882 */ /* 0x000fc60000000000 */
[----:B--2---:R-:W-:-:S04]  /*13720*/  IMAD.WIDE.U32 R4, R3, UR4, R4 ;  /* 0x0000000403047c25 */ /* 0x004fc8000f8e0004 */
[----:B------:R-:W-:Y:S01]  /*13730*/  IMAD R3, R3, UR5, RZ ;  /* 0x0000000503037c24 */ /* 0x000fe2000f8e02ff */
[----:B------:R-:W-:Y:S01]  /*13740*/  ULDC.64 UR4, c[0x0][0x650] ;  /* 0x0001940000047ab9 */ /* 0x000fe20000000a00 */
[----:B------:R-:W-:Y:S01]  /*13750*/  IMAD.MOV.U32 R21, RZ, RZ, R4 ;  /* 0x000000ffff157224 */ /* 0x000fe200078e0004 */
[----:B------:R-:W-:Y:S01]  /*13760*/  ISETP.GE.U32.AND P0, PT, R4, UR4, PT ;  /* 0x0000000404007c0c */ /* 0x000fe2000bf06070 */
[----:B----4-:R-:W-:-:S05]  /*13770*/  IMAD.IADD R23, R5, 0x1, R3 ;  /* 0x0000000105177824 */ /* 0x010fca00078e0203 */
[----:B------:R0:W-:Y:S01]  /*13780*/  STL [R1+0x64], R23 ;  /* 0x0000641701007387 */ /* 0x0001e20000100800 */
[----:B------:R-:W-:-:S03]  /*13790*/  ISETP.GE.U32.AND.EX P0, PT, R23, UR5, PT, P0 ;  /* 0x0000000517007c0c */ /* 0x000fc6000bf06100 */
[----:B------:R0:W-:Y:S10]  /*137a0*/  STL [R1+0x78], R21 ;  /* 0x0000781501007387 */ /* 0x0001f40000100800 */
[----:B0-----:R-:W-:Y:S05]  /*137b0*/  @P0 BRA `(.L_x_463) ;  /* 0x0000000400780947 */ /* 0x001fea0003800000 */
[----:B------:R-:W0:Y:S01]  /*137c0*/  S2R R17, SR_CTAID.X ;  /* 0x0000000000117919 */ /* 0x000e220000002500 */
[----:B------:R-:W1:Y:S01]  /*137d0*/  LDC.64 R10, c[0x0][0x628] ;  /* 0x00018a00ff0a7b82 */ /* 0x000e620000000a00 */
[----:B------:R-:W-:Y:S01]  /*137e0*/  ULDC UR4, c[0x0][0x150] ;  /* 0x0000540000047ab9 */ /* 0x000fe20000000800 */
[----:B------:R-:W-:Y:S01]  /*137f0*/  IMAD.MOV.U32 R8, RZ, RZ, R21 ;  /* 0x000000ffff087224 */ /* 0x000fe200078e0015 */
[----:B------:R-:W2:Y:S01]  /*13800*/  S2R R19, SR_CTAID.Y ;  /* 0x0000000000137919 */ /* 0x000ea20000002600 */
[----:B------:R-:W-:-:S04]  /*13810*/  IMAD.MOV.U32 R9, RZ, RZ, R23 ;  /* 0x000000ffff097224 */ /* 0x000fc800078e0017 */
[----:B------:R-:W4:Y:S08]  /*13820*/  LDC R20, c[0x0][0x144] ;  /* 0x00005100ff147b82 */ /* 0x000f300000000800 */
[----:B------:R-:W2:Y:S08]  /*13830*/  LDC R12, c[0x0][0x630] ;  /* 0x00018c00ff0c7b82 */ /* 0x000eb00000000800 */
[----:B------:R-:W2:Y:S01]  /*13840*/  LDC.64 R14, c[0x0][0x620] ;  /* 0x00018800ff0e7b82 */ /* 0x000ea20000000a00 */
[----:B-1----:R-:W-:-:S04]  /*13850*/  ISETP.NE.U32.AND P0, PT, R10, RZ, PT ;  /* 0x000000ff0a00720c */ /* 0x002fc80003f05070 */
[----:B------:R-:W-:Y:S02]  /*13860*/  ISETP.NE.AND.EX P0, PT, R11, RZ, PT, P0 ;  /* 0x000000ff0b00720c */ /* 0x000fe40003f05300 */
[----:B0-----:R-:W-:-:S05]  /*13870*/  I2FP.F32.U32 R0, R17 ;  /* 0x0000001100007245 */ /* 0x001fca0000201000 */
[----:B------:R-:W-:-:S04]  /*13880*/  FMUL R0, R0, UR4 ;  /* 0x0000000400007c20 */ /* 0x000fc80008400000 */
[----:B------:R0:W1:Y:S02]  /*13890*/  F2I.U32.TRUNC.NTZ R18, R0 ;  /* 0x0000000000127305 */ /* 0x000064000020f000 */
[----:B----4-:R-:W-:Y:S05]  /*138a0*/  @!P0 BRA `(.L_x_464) ;  /* 0x0000000000288947 */ /* 0x010fea0003800000 */
[----:B0-----:R-:W0:Y:S02]  /*138b0*/  LDC R0, c[0x0][0x634] ;  /* 0x00018d00ff007b82 */ /* 0x001e240000000800 */
        /* <DEDUP_REMOVED lines=9> */
.L_x_464:
[-CC-:B--2---:R-:W-:Y:S01]  /*13950*/  SHF.R.U64 R27, R8, R12.reuse, R9.reuse ;  /* 0x0000000c081b7219 */ /* 0x184fe20000001209 */
[----:B------:R-:W2:Y:S01]  /*13960*/  LDC.64 R24, c[0x0][0x640] ;  /* 0x00019000ff187b82 */ /* 0x000ea20000000a00 */
[----:B0-----:R-:W-:Y:S01]  /*13970*/  SHF.R.U32.HI R0, RZ, R12, R9 ;  /* 0x0000000cff007219 */ /* 0x001fe20000011609 */
[----:B------:R-:W-:Y:S01]  /*13980*/  IMAD.MOV.U32 R4, RZ, RZ, R21 ;  /* 0x000000ffff047224 */ /* 0x000fe200078e0015 */
[----:B------:R-:W-:Y:S01]  /*13990*/  IADD3 R3, P0, RZ, -R27, RZ ;  /* 0x8000001bff037210 */ /* 0x000fe20007f1e0ff */
[----:B-1----:R-:W-:Y:S01]  /*139a0*/  IMAD.MOV R18, RZ, RZ, -R18 ;  /* 0x000000ffff127224 */ /* 0x002fe200078e0a12 */
[----:B------:R-:W-:Y:S01]  /*139b0*/  ULDC UR4, c[0x0][0x154] ;  /* 0x0000550000047ab9 */ /* 0x000fe20000000800 */
[----:B------:R-:W-:Y:S02]  /*139c0*/  IMAD.MOV.U32 R7, RZ, RZ, 0x1 ;  /* 0x00000001ff077424 */ /* 0x000fe400078e00ff */
[----:B------:R-:W0:Y:S01]  /*139d0*/  LDC R6, c[0x0][0x618] ;  /* 0x00018600ff067b82 */ /* 0x000e220000000800 */
[----:B------:R-:W-:-:S02]  /*139e0*/  IMAD.X R5, RZ, RZ, ~R0, P0 ;  /* 0x000000ffff057224 */ /* 0x000fc400000e0e00 */
[----:B------:R-:W-:Y:S02]  /*139f0*/  IMAD R17, R20, R18, R17 ;  /* 0x0000001214117224 */ /* 0x000fe400078e0211 */
[-C--:B------:R-:W-:Y:S02]  /*13a00*/  IMAD R0, R5, R14.reuse, RZ ;  /* 0x0000000e05007224 */ /* 0x080fe400078e02ff */
[----:B------:R-:W-:Y:S01]  /*13a10*/  IMAD.MOV.U32 R5, RZ, RZ, R23 ;  /* 0x000000ffff057224 */ /* 0x000fe200078e0017 */
[----:B------:R-:W1:Y:S01]  /*13a20*/  LDC R8, c[0x0][0x608] ;  /* 0x00018200ff087b82 */ /* 0x000e620000000800 */
[----:B------:R-:W-:-:S04]  /*13a30*/  IMAD.WIDE.U32 R4, R3, R14, R4 ;  /* 0x0000000e03047225 */ /* 0x000fc800078e0004 */
[----:B------:R-:W-:-:S03]  /*13a40*/  IMAD R3, R3, R15, R0 ;  /* 0x0000000f03037224 */ /* 0x000fc600078e0200 */
[----:B------:R-:W4:Y:S01]  /*13a50*/  LDC R22, c[0x0][0x658] ;  /* 0x00019600ff167b82 */ /* 0x000f220000000800 */
[----:B------:R-:W-:Y:S01]  /*13a60*/  I2FP.F32.U32 R0, R19 ;  /* 0x0000001300007245 */ /* 0x000fe20000201000 */
[----:B------:R-:W-:Y:S01]  /*13a70*/  IMAD.IADD R3, R5, 0x1, R3 ;  /* 0x0000000105037824 */ /* 0x000fe200078e0203 */
[----:B--2---:R-:W-:Y:S01]  /*13a80*/  ISETP.NE.U32.AND P0, PT, R24, RZ, PT ;  /* 0x000000ff1800720c */ /* 0x004fe20003f05070 */
[----:B------:R-:W-:Y:S02]  /*13a90*/  IMAD.MOV.U32 R5, RZ, RZ, -0x1 ;  /* 0xffffffffff057424 */ /* 0x000fe400078e00ff */
[----:B------:R-:W-:Y:S02]  /*13aa0*/  FMUL R0, R0, UR4 ;  /* 0x0000000400007c20 */ /* 0x000fe40008400000 */
[----:B------:R-:W2:Y:S01]  /*13ab0*/  LDC R18, c[0x0][0x148] ;  /* 0x00005200ff127b82 */ /* 0x000ea20000000800 */
[----:B0-----:R-:W-:Y:S01]  /*13ac0*/  SHF.R.U64 R12, R4, R6, R3 ;  /* 0x00000006040c7219 */ /* 0x001fe20000001203 */
[----:B------:R0:W0:Y:S01]  /*13ad0*/  F2I.U32.TRUNC.NTZ R13, R0 ;  /* 0x00000000000d7305 */ /* 0x000022000020f000 */
[----:B------:R-:W-:-:S02]  /*13ae0*/  ISETP.NE.AND.EX P0, PT, R25, RZ, PT, P0 ;  /* 0x000000ff1900720c */ /* 0x000fc40003f05300 */
[----:B------:R-:W-:-:S03]  /*13af0*/  SHF.R.U32.HI R3, RZ, R6, R3 ;  /* 0x00000006ff037219 */ /* 0x000fc60000011603 */
[----:B------:R-:W0:Y:S01]  /*13b00*/  LDC R15, c[0x0][0x600] ;  /* 0x00018000ff0f7b82 */ /* 0x000e220000000800 */
[-CC-:B-1----:R-:W-:Y:S02]  /*13b10*/  SHF.R.U64 R10, R12, R8.reuse, R3.reuse ;  /* 0x000000080c0a7219 */ /* 0x182fe40000001203 */
[----:B------:R-:W-:-:S05]  /*13b20*/  SHF.R.U32.HI R3, RZ, R8, R3 ;  /* 0x00000008ff037219 */ /* 0x000fca0000011603 */
[----:B------:R-:W1:Y:S01]  /*13b30*/  LDC R20, c[0x0][0x648] ;  /* 0x00019200ff147b82 */ /* 0x000e620000000800 */
[-C--:B----4-:R-:W-:Y:S02]  /*13b40*/  SHF.L.U32 R4, R5, R22.reuse, RZ ;  /* 0x0000001605047219 */ /* 0x090fe400000006ff */
[-CC-:B------:R-:W-:Y:S02]  /*13b50*/  SHF.R.U64 R14, R10, R22.reuse, R3.reuse ;  /* 0x000000160a0e7219 */ /* 0x180fe40000001203 */
[----:B------:R-:W-:Y:S02]  /*13b60*/  SHF.R.U32.HI R5, RZ, R22, R3 ;  /* 0x00000016ff057219 */ /* 0x000fe40000011603 */
[----:B------:R-:W-:Y:S01]  /*13b70*/  LOP3.LUT R21, RZ, R4, RZ, 0x33, !PT ;  /* 0x00000004ff157212 */ /* 0x000fe200078e33ff */
[----:B------:R-:W4:Y:S01]  /*13b80*/  LDC R23, c[0x0][0x638] ;  /* 0x00018e00ff177b82 */ /* 0x000f220000000800 */
[----:B------:R-:W-:Y:S01]  /*13b90*/  SHF.L.U32 R22, R7, R22, RZ ;  /* 0x0000001607167219 */ /* 0x000fe200000006ff */
[----:B------:R-:W-:-:S06]  /*13ba0*/  IMAD.MOV.U32 R4, RZ, RZ, R14 ;  /* 0x000000ffff047224 */ /* 0x000fcc00078e000e */
[----:B------:R-:W0:Y:S01]  /*13bb0*/  LDC R26, c[0x0][0x610] ;  /* 0x00018400ff1a7b82 */ /* 0x000e220000000800 */
[----:B------:R-:W-:Y:S05]  /*13bc0*/  @!P0 BRA `(.L_x_465) ;  /* 0x0000000000288947 */ /* 0x000fea0003800000 */
[----:B------:R-:W3:Y:S02]  /*13bd0*/  LDC R3, c[0x0][0x64c] ;  /* 0x00019300ff037b82 */ /* 0x000ee40000000800 */
[----:B---3--:R-:W-:-:S05]  /*13be0*/  IADD3 R3, P0, R14, R3, RZ ;  /* 0x000000030e037210 */ /* 0x008fca0007f1e0ff */
        /* <DEDUP_REMOVED lines=8> */
.L_x_465:
[----:B------:R-:W3:Y:S01]  /*13c70*/  LDC R3, c[0x0][0x65c] ;  /* 0x00019700ff037b82 */ /* 0x000ee20000000800 */
[----:B01----:R-:W-:Y:S01]  /*13c80*/  SHF.R.U64 R0, R4, R20, R5 ;  /* 0x0000001404007219 */ /* 0x003fe20000001205 */
[----:B------:R-:W-:Y:S01]  /*13c90*/  VIADD R7, R15, 0xffffffff ;  /* 0xffffffff0f077836 */ /* 0x000fe20000000000 */
[----:B------:R-:W-:Y:S01]  /*13ca0*/  LOP3.LUT R5, R10, R21, RZ, 0xc0, !PT ;  /* 0x000000150a057212 */ /* 0x000fe200078ec0ff */
[----:B------:R-:W-:Y:S01]  /*13cb0*/  IMAD.MOV R13, RZ, RZ, -R13 ;  /* 0x000000ffff0d7224 */ /* 0x000fe200078e0a0d */
[----:B------:R-:W-:Y:S02]  /*13cc0*/  R2UR UR41, R27 ;  /* 0x000000001b2972ca */ /* 0x000fe400000e0000 */
[----:B------:R-:W-:Y:S02]  /*13cd0*/  LOP3.LUT R12, R12, R7, RZ, 0xc0, !PT ;  /* 0x000000070c0c7212 */ /* 0x000fe400078ec0ff */
[----:B---3--:R-:W-:Y:S01]  /*13ce0*/  ISETP.NE.AND P0, PT, R3, 0x1, PT ;  /* 0x000000010300780c */ /* 0x008fe20003f05270 */
[----:B------:R-:W-:-:S02]  /*13cf0*/  IMAD.MOV R3, RZ, RZ, -R0 ;  /* 0x000000ffff037224 */ /* 0x000fc400078e0a00 */
[----:B------:R-:W-:Y:S02]  /*13d00*/  IMAD R0, R22, R0, R5 ;  /* 0x0000000016007224 */ /* 0x000fe400078e0205 */
[----:B----4-:R-:W-:-:S04]  /*13d10*/  IMAD R3, R3, R23, R14 ;  /* 0x0000001703037224 */ /* 0x010fc800078e020e */
[----:B------:R-:W-:-:S04]  /*13d20*/  IMAD R3, R3, R15, R12 ;  /* 0x0000000f03037224 */ /* 0x000fc800078e020c */
[----:B--2---:R-:W-:-:S04]  /*13d30*/  @P0 IMAD R17, R18, R13, R19 ;  /* 0x0000000d12110224 */ /* 0x004fc800078e0213 */
[----:B------:R-:W-:-:S05]  /*13d40*/  IMAD R0, R0, R26, R17 ;  /* 0x0000001a00007224 */ /* 0x000fca00078e0211 */
[----:B------:R-:W-:Y:S02]  /*13d50*/  SEL R4, R3, R0, !P0 ;  /* 0x0000000003047207 */ /* 0x000fe40004000000 */
[----:B------:R-:W-:Y:S02]  /*13d60*/  SEL R0, R0, R3, !P0 ;  /* 0x0000000300007207 */ /* 0x000fe40004000000 */
[----:B------:R-:W-:Y:S02]  /*13d70*/  R2UR UR42, R4 ;  /* 0x00000000042a72ca */ /* 0x000fe400000e0000 */
[----:B------:R-:W-:Y:S01]  /*13d80*/  R2UR UR43, R0 ;  /* 0x00000000002b72ca */ /* 0x000fe200000e0000 */
[----:B------:R-:W-:-:S14]  /*13d90*/  IMAD.MOV.U32 R0, RZ, RZ, 0x1 ;  /* 0x00000001ff007424 */ /* 0x000fdc00078e00ff */
.L_x_463:
[----:B------:R-:W-:-:S13]  /*13da0*/  LOP3.LUT P0, RZ, R0, 0xff, RZ, 0xc0, !PT ;  /* 0x000000ff00ff7812 */ /* 0x000fda000780c0ff */
[----:B------:R-:W-:Y:S05]  /*13db0*/  @P0 BRA `(.L_x_466) ;  /* 0xfffffed0008c0947 */ /* 0x000fea000383ffff */
[----:B------:R-:W-:Y:S05]  /*13dc0*/  EXIT ;  /* 0x000000000000794d */ /* 0x000fea0003800000 */
.L_x_3:
[----:B------:R-:W2:Y:S01]  /*13dd0*/  LDL R17, [R1+0x78] ;  /* 0x0000780001117983 */ /* 0x000ea20000100800 */
[----:B------:R-:W-:-:S03]  /*13de0*/  ULDC.64 UR4, c[0x0][0x650] ;  /* 0x0001940000047ab9 */ /* 0x000fc60000000a00 */
[----:B------:R-:W3:Y:S01]  /*13df0*/  LDL R18, [R1+0x64] ;  /* 0x0000640001127983 */ /* 0x000ee20000100800 */
[----:B------:R-:W-:Y:S01]  /*13e00*/  PRMT R6, RZ, 0x7610, R6 ;  /* 0x00007610ff067816 */ /* 0x000fe20000000006 */
[----:B------:R-:W-:Y:S02]  /*13e10*/  IMAD.MOV.U32 R5, RZ, RZ, -0x1 ;  /* 0xffffffffff057424 */ /* 0x000fe400078e00ff */
[----:B------:R-:W-:Y:S02]  /*13e20*/  IMAD.MOV.U32 R4, RZ, RZ, -0x1 ;  /* 0xffffffffff047424 */ /* 0x000fe400078e00ff */
[----:B------:R-:W-:Y:S01]  /*13e30*/  IMAD.MOV.U32 R9, RZ, RZ, -0x1 ;  /* 0xffffffffff097424 */ /* 0x000fe200078e00ff */
[----:B--2---:R-:W-:-:S04]  /*13e40*/  ISETP.GE.U32.AND P0, PT, R17, UR4, PT ;  /* 0x0000000411007c0c */ /* 0x004fc8000bf06070 */
[----:B---3--:R-:W-:-:S13]  /*13e50*/  ISETP.GE.U32.AND.EX P0, PT, R18, UR5, PT, P0 ;  /* 0x0000000512007c0c */ /* 0x008fda000bf06100 */
        /* <DEDUP_REMOVED lines=19> */
.L_x_468:
[--C-:B------:R-:W-:Y:S01]  /*13f90*/  SHF.R.U64 R10, R8, R12, R9.reuse ;  /* 0x0000000c080a7219 */ /* 0x100fe20000001209 */
[----:B------:R-:W-:Y:S01]  /*13fa0*/  IMAD.MOV.U32 R5, RZ, RZ, R18 ;  /* 0x000000ffff057224 */ /* 0x000fe200078e0012 */
[----:B------:R-:W-:Y:S01]  /*13fb0*/  I2FP.F32.U32 R6, R2 ;  /* 0x0000000200067245 */ /* 0x000fe20000201000 */
[----:B------:R-:W0:Y:S01]  /*13fc0*/  LDC R16, c[0x0][0x618] ;  /* 0x00018600ff107b82 */ /* 0x000e220000000800 */
[----:B------:R-:W-:Y:S01]  /*13fd0*/  SHF.R.U32.HI R3, RZ, R12, R9 ;  /* 0x0000000cff037219 */ /* 0x000fe20000011609 */
[----:B------:R-:W-:Y:S01]  /*13fe0*/  ULDC UR4, c[0x0][0x150] ;  /* 0x0000540000047ab9 */ /* 0x000fe20000000800 */
[----:B------:R-:W-:Y:S01]  /*13ff0*/  IADD3 R7, P0, RZ, -R10, RZ ;  /* 0x8000000aff077210 */ /* 0x000fe20007f1e0ff */
[----:B------:R-:W-:Y:S01]  /*14000*/  FMUL R9, R6, UR4 ;  /* 0x0000000406097c20 */ /* 0x000fe20008400000 */
[----:B------:R-:W-:Y:S01]  /*14010*/  IMAD.MOV.U32 R4, RZ, RZ, R17 ;  /* 0x000000ffff047224 */ /* 0x000fe200078e0011 */
[----:B------:R-:W-:Y:S02]  /*14020*/  ULDC UR4, c[0x0][0x154] ;  /* 0x0000550000047ab9 */ /* 0x000fe40000000800 */
[----:B------:R-:W1:Y:S01]  /*14030*/  LDC.64 R18, c[0x0][0x640] ;  /* 0x00019000ff127b82 */ /* 0x000e620000000a00 */
[----:B------:R-:W-:Y:S01]  /*14040*/  IMAD.X R3, RZ, RZ, ~R3, P0 ;  /* 0x000000ffff037224 */ /* 0x000fe200000e0e03 */
[----:B------:R-:W2:Y:S01]  /*14050*/  F2I.U32.TRUNC.NTZ R9, R9 ;  /* 0x0000000900097305 */ /* 0x000ea2000020f000 */
[----:B------:R-:W-:-:S04]  /*14060*/  IMAD.WIDE.U32 R4, R7, R14, R4 ;  /* 0x0000000e07047225 */ /* 0x000fc800078e0004 */
[----:B------:R-:W-:Y:S01]  /*14070*/  IMAD R6, R3, R14, RZ ;  /* 0x0000000e03067224 */ /* 0x000fe200078e02ff */
[----:B------:R-:W3:Y:S03]  /*14080*/  LDC R11, c[0x0][0x144] ;  /* 0x00005100ff0b7b82 */ /* 0x000ee60000000800 */
[----:B------:R-:W-:Y:S02]  /*14090*/  IMAD R3, R7, R15, R6 ;  /* 0x0000000f07037224 */ /* 0x000fe400078e0206 */
[----:B------:R-:W-:Y:S02]  /*140a0*/  IMAD.MOV.U32 R6, RZ, RZ, -0x1 ;  /* 0xffffffffff067424 */ /* 0x000fe400078e00ff */
[----:B------:R-:W-:Y:S01]  /*140b0*/  IMAD.IADD R3, R5, 0x1, R3 ;  /* 0x0000000105037824 */ /* 0x000fe200078e0203 */
[----:B------:R-:W4:Y:S01]  /*140c0*/  LDC R12, c[0x0][0x608] ;  /* 0x00018200ff0c7b82 */ /* 0x000f220000000800 */
[----:B------:R-:W-:-:S03]  /*140d0*/  I2FP.F32.U32 R5, R0 ;  /* 0x0000000000057245 */ /* 0x000fc60000201000 */
[-C--:B0-----:R-:W-:Y:S01]  /*140e0*/  SHF.R.U64 R8, R4, R16.reuse, R3 ;  /* 0x0000001004087219 */ /* 0x081fe20000001203 */
[----:B--2---:R-:W-:Y:S01]  /*140f0*/  IMAD.MOV R4, RZ, RZ, -R9 ;  /* 0x000000ffff047224 */ /* 0x004fe200078e0a09 */
[----:B------:R-:W-:Y:S01]  /*14100*/  SHF.R.U32.HI R3, RZ, R16, R3 ;  /* 0x00000010ff037219 */ /* 0x000fe20000011603 */
[----:B------:R-:W-:Y:S01]  /*14110*/  FMUL R5, R5, UR4 ;  /* 0x0000000405057c20 */ /* 0x000fe20008400000 */
[----:B------:R-:W0:Y:S01]  /*14120*/  LDC R7, c[0x0][0x658] ;  /* 0x00019600ff077b82 */ /* 0x000e220000000800 */
[----:B-1----:R-:W-:-:S04]  /*14130*/  ISETP.NE.U32.AND P0, PT, R18, RZ, PT ;  /* 0x000000ff1200720c */ /* 0x002fc80003f05070 */
[----:B------:R-:W-:-:S03]  /*14140*/  ISETP.NE.AND.EX P0, PT, R19, RZ, PT, P0 ;  /* 0x000000ff1300720c */ /* 0x000fc60003f05300 */
[----:B------:R-:W1:Y:S01]  /*14150*/  LDC R15, c[0x0][0x148] ;  /* 0x00005200ff0f7b82 */ /* 0x000e620000000800 */
[----:B---3--:R-:W-:Y:S02]  /*14160*/  IMAD R17, R11, R4, R2 ;  /* 0x000000040b117224 */ /* 0x008fe400078e0202 */
[----:B------:R-:W-:-:S05]  /*14170*/  IMAD.MOV.U32 R4, RZ, RZ, 0x1 ;  /* 0x00000001ff047424 */ /* 0x000fca00078e00ff */
[----:B------:R-:W2:Y:S01]  /*14180*/  LDC R14, c[0x0][0x600] ;  /* 0x00018000ff0e7b82 */ /* 0x000ea20000000800 */
[-CC-:B----4-:R-:W-:Y:S02]  /*14190*/  SHF.R.U64 R11, R8, R12.reuse, R3.reuse ;  /* 0x0000000c080b7219 */ /* 0x190fe40000001203 */
[----:B------:R-:W-:Y:S02]  /*141a0*/  SHF.R.U32.HI R2, RZ, R12, R3 ;  /* 0x0000000cff027219 */ /* 0x000fe40000011603 */
[----:B------:R3:W4:Y:S03]  /*141b0*/  F2I.U32.TRUNC.NTZ R12, R5 ;  /* 0x00000005000c7305 */ /* 0x000726000020f000 */
[----:B------:R-:W1:Y:S01]  /*141c0*/  LDC R20, c[0x0][0x648] ;  /* 0x00019200ff147b82 */ /* 0x000e620000000800 */
[-C--:B0-----:R-:W-:Y:S02]  /*141d0*/  SHF.R.U64 R13, R11, R7.reuse, R2 ;  /* 0x000000070b0d7219 */ /* 0x081fe40000001202 */
[----:B------:R-:W-:-:S02]  /*141e0*/  SHF.L.U32 R6, R6, R7, RZ ;  /* 0x0000000706067219 */ /* 0x000fc400000006ff */
[-C--:B------:R-:W-:Y:S01]  /*141f0*/  SHF.R.U32.HI R3, RZ, R7.reuse, R2 ;  /* 0x00000007ff037219 */ /* 0x080fe20000011602 */
[----:B------:R-:W-:Y:S01]  /*14200*/  IMAD.MOV.U32 R2, RZ, RZ, R13 ;  /* 0x000000ffff027224 */ /* 0x000fe200078e000d */
[----:B------:R-:W-:Y:S01]  /*14210*/  SHF.L.U32 R16, R4, R7, RZ ;  /* 0x0000000704107219 */ /* 0x000fe200000006ff */
[----:B------:R-:W0:Y:S01]  /*14220*/  LDC R21, c[0x0][0x638] ;  /* 0x00018e00ff157b82 */ /* 0x000e220000000800 */
[----:B------:R-:W-:-:S07]  /*14230*/  LOP3.LUT R22, RZ, R6, RZ, 0x33, !PT ;  /* 0x00000006ff167212 */ /* 0x000fce00078e33ff */
[----:B------:R-:W0:Y:S01]  /*14240*/  LDC R23, c[0x0][0x610] ;  /* 0x00018400ff177b82 */ /* 0x000e220000000800 */
[----:B---34-:R-:W-:Y:S05]  /*14250*/  @!P0 BRA `(.L_x_469) ;  /* 0x0000000000288947 */ /* 0x018fea0003800000 */
        /* <DEDUP_REMOVED lines=10> */
.L_x_469:
[----:B------:R-:W3:Y:S01]  /*14300*/  LDC R4, c[0x0][0x65c] ;  /* 0x00019700ff047b82 */ /* 0x000ee20000000800 */
[----:B-1----:R-:W-:Y:S01]  /*14310*/  SHF.R.U64 R3, R2, R20, R3 ;  /* 0x0000001402037219 */ /* 0x002fe20000001203 */
[----:B--2---:R-:W-:Y:S01]  /*14320*/  VIADD R5, R14, 0xffffffff ;  /* 0xffffffff0e057836 */ /* 0x004fe20000000000 */
[----:B------:R-:W-:Y:S01]  /*14330*/  LOP3.LUT R2, R11, R22, RZ, 0xc0, !PT ;  /* 0x000000160b027212 */ /* 0x000fe200078ec0ff */
[----:B------:R-:W-:Y:S02]  /*14340*/  IMAD.MOV R12, RZ, RZ, -R12 ;  /* 0x000000ffff0c7224 */ /* 0x000fe400078e0a0c */
[----:B------:R-:W-:Y:S02]  /*14350*/  IMAD.MOV.U32 R6, RZ, RZ, 0x1 ;  /* 0x00000001ff067424 */ /* 0x000fe400078e00ff */
[----:B------:R-:W-:Y:S02]  /*14360*/  IMAD R2, R16, R3, R2 ;  /* 0x0000000310027224 */ /* 0x000fe400078e0202 */
[----:B------:R-:W-:Y:S01]  /*14370*/  IMAD.MOV.U32 R9, RZ, RZ, R10 ;  /* 0x000000ffff097224 */ /* 0x000fe200078e000a */
[----:B---3--:R-:W-:Y:S01]  /*14380*/  ISETP.NE.AND P0, PT, R4, 0x1, PT ;  /* 0x000000010400780c */ /* 0x008fe20003f05270 */
[----:B------:R-:W-:Y:S01]  /*14390*/  IMAD.MOV R4, RZ, RZ, -R3 ;  /* 0x000000ffff047224 */ /* 0x000fe200078e0a03 */
[----:B------:R-:W-:-:S11]  /*143a0*/  LOP3.LUT R3, R8, R5, RZ, 0xc0, !PT ;  /* 0x0000000508037212 */ /* 0x000fd600078ec0ff */
[----:B------:R-:W-:Y:S02]  /*143b0*/  @P0 IMAD R17, R15, R12, R0 ;  /* 0x0000000c0f110224 */ /* 0x000fe400078e0200 */
[----:B0-----:R-:W-:Y:S02]  /*143c0*/  IMAD R0, R4, R21, R13 ;  /* 0x0000001504007224 */ /* 0x001fe400078e020d */
[----:B------:R-:W-:Y:S02]  /*143d0*/  IMAD R5, R2, R23, R17 ;  /* 0x0000001702057224 */ /* 0x000fe400078e0211 */
[----:B------:R-:W-:-:S05]  /*143e0*/  IMAD R0, R0, R14, R3 ;  /* 0x0000000e00007224 */ /* 0x000fca00078e0203 */
[----:B------:R-:W-:Y:S02]  /*143f0*/  SEL R4, R0, R5, !P0 ;  /* 0x0000000500047207 */ /* 0x000fe40004000000 */
[----:B------:R-:W-:-:S07]  /*14400*/  SEL R5, R5, R0, !P0 ;  /* 0x0000000005057207 */ /* 0x000fce0004000000 */
.L_x_467:
[----:B------:R-:W-:-:S08]  /*14410*/  NOP ;  /* 0x0000000000007918 */ /* 0x000fd00000000000 */
[----:B------:R-:W0:-:S00]  /*14420*/  USETMAXREG.DEALLOC.CTAPOOL 0x18 ;  /* 0x00000018000079c8 */ /* 0x000e0000080e0500 */
[----:B------:R-:W-:-:S13]  /*14430*/  ISETP.NE.AND P0, PT, RZ, UR8, PT ;  /* 0x00000008ff007c0c */ /* 0x000fda000bf05270 */
[----:B------:R-:W-:Y:S05]  /*14440*/  @P0 EXIT ;  /* 0x000000000000094d */ /* 0x000fea0003800000 */
[----:B0-----:R-:W-:Y:S01]  /*14450*/  LOP3.LUT P0, RZ, R6, 0xff, RZ, 0xc0, !PT ;  /* 0x000000ff06ff7812 */ /* 0x001fe2000780c0ff */
[----:B------:R-:W-:Y:S02]  /*14460*/  IMAD.MOV.U32 R0, RZ, RZ, 0x1 ;  /* 0x00000001ff007424 */ /* 0x000fe400078e00ff */
[----:B------:R-:W-:-:S10]  /*14470*/  IMAD.MOV.U32 R6, RZ, RZ, RZ ;  /* 0x000000ffff067224 */ /* 0x000fd400078e00ff */
[----:B------:R-:W-:Y:S05]  /*14480*/  @!P0 BRA `(.L_x_470) ;  /* 0x0000000c005c8947 */ /* 0x000fea0003800000 */
[----:B------:R-:W0:Y:S01]  /*14490*/  S2R R2, SR_TID.X ;  /* 0x0000000000027919 */ /* 0x000e220000002100 */
[----:B------:R-:W-:Y:S01]  /*144a0*/  ULDC UR4, c[0x0][0x28c] ;  /* 0x0000a30000047ab9 */ /* 0x000fe20000000800 */
[----:B------:R-:W-:Y:S01]  /*144b0*/  ULDC UR6, c[0x0][0x658] ;  /* 0x0001960000067ab9 */ /* 0x000fe20000000800 */
[----:B------:R-:W-:Y:S01]  /*144c0*/  UIADD3 UR10, UR4, 0x1f, URZ ;  /* 0x0000001f040a7890 */ /* 0x000fe2000fffe03f */
[----:B------:R-:W-:Y:S01]  /*144d0*/  BSSY B0, `(.L_x_470) ;  /* 0x00000d2000007945 */ /* 0x000fe20003800000 */
[----:B------:R-:W-:Y:S01]  /*144e0*/  UMOV UR7, 0xffffffff ;  /* 0xffffffff00077882 */ /* 0x000fe20000000000 */
[----:B------:R-:W-:Y:S01]  /*144f0*/  ULDC UR5, c[0x0][0x600] ;  /* 0x0001800000057ab9 */ /* 0x000fe20000000800 */
[----:B------:R-:W-:Y:S01]  /*14500*/  UMOV UR9, 0x1 ;  /* 0x0000000100097882 */ /* 0x000fe20000000000 */
[----:B------:R-:W-:Y:S01]  /*14510*/  USHF.L.U32 UR7, UR7, UR6, URZ ;  /* 0x0000000607077299 */ /* 0x000fe2000800063f */
[----:B------:R-:W-:Y:S01]  /*14520*/  IMAD.MOV.U32 R8, RZ, RZ, 0x1 ;  /* 0x00000001ff087424 */ /* 0x000fe200078e00ff */
[----:B------:R-:W-:Y:S01]  /*14530*/  UIADD3 UR4, UR5, -0x1, URZ ;  /* 0xffffffff05047890 */ /* 0x000fe2000fffe03f */
[----:B------:R-:W-:Y:S01]  /*14540*/  IMAD.MOV.U32 R0, RZ, RZ, 0x1 ;  /* 0x00000001ff007424 */ /* 0x000fe200078e00ff */
[----:B------:R-:W-:Y:S01]  /*14550*/  USHF.R.S32.HI UR11, URZ, 0x1f, UR10 ;  /* 0x0000001f3f0b7899 */ /* 0x000fe2000801140a */
[----:B------:R-:W-:Y:S01]  /*14560*/  IMAD.MOV.U32 R6, RZ, RZ, RZ ;  /* 0x000000ffff067224 */ /* 0x000fe200078e00ff */
[----:B------:R-:W-:Y:S01]  /*14570*/  ULDC UR8, c[0x0][0xc] ;  /* 0x0000030000087ab9 */ /* 0x000fe20000000800 */
[----:B------:R-:W-:-:S02]  /*14580*/  USHF.L.U32 UR5, UR9, UR6, URZ ;  /* 0x0000000609057299 */ /* 0x000fc4000800063f */
[----:B------:R-:W-:Y:S01]  /*14590*/  ULEA.HI UR11, UR11, UR10, URZ, 0x5 ;  /* 0x0000000a0b0b7291 */ /* 0x000fe2000f8f283f */
[----:B------:R-:W-:Y:S01]  /*145a0*/  ULDC UR9, c[0x0][0x10] ;  /* 0x0000040000097ab9 */ /* 0x000fe20000000800 */
[----:B------:R-:W-:Y:S02]  /*145b0*/  ULOP3.LUT UR6, URZ, UR7, URZ, 0x33, !UPT ;  /* 0x000000073f067292 */ /* 0x000fe4000f8e333f */
[----:B------:R-:W-:Y:S01]  /*145c0*/  UIMAD.WIDE.U32 UR8, UR8, UR9, URZ ;  /* 0x00000009080872a5 */ /* 0x000fe2000f8e003f */
[----:B------:R-:W-:Y:S01]  /*145d0*/  ULDC UR7, c[0x0][0x14] ;  /* 0x0000050000077ab9 */ /* 0x000fe20000000800 */
[----:B------:R-:W-:Y:S02]  /*145e0*/  USHF.R.S32.HI UR19, URZ, 0x5, UR11 ;  /* 0x000000053f137899 */ /* 0x000fe4000801140b */
[----:B------:R-:W-:Y:S02]  /*145f0*/  UIMAD.WIDE.U32 UR22, UR8, UR7, URZ ;  /* 0x00000007081672a5 */ /* 0x000fe4000f8e003f */
[----:B------:R-:W-:-:S02]  /*14600*/  UIMAD UR13, UR9, UR7, URZ ;  /* 0x00000007090d72a4 */ /* 0x000fc4000f8e023f */
[----:B------:R-:W-:Y:S01]  /*14610*/  ULOP3.LUT UR21, UR38, 0x2, URZ, 0xfc, !UPT ;  /* 0x0000000226157892 */ /* 0x000fe2000f8efc3f */
[C---:B0-----:R-:W-:Y:S01]  /*14620*/  LOP3.LUT P2, RZ, R2.reuse, 0x7f, RZ, 0xc0, !PT ;  /* 0x0000007f02ff7812 */ /* 0x041fe2000784c0ff */
[----:B------:R-:W-:Y:S01]  /*14630*/  UIADD3 UR13, UR23, UR13, URZ ;  /* 0x0000000d170d7290 */ /* 0x000fe2000fffe03f */
[----:B------:R-:W-:Y:S01]  /*14640*/  LOP3.LUT P0, RZ, R2, 0x1f, RZ, 0xc0, !PT ;  /* 0x0000001f02ff7812 */ /* 0x000fe2000780c0ff */
[----:B------:R-:W-:Y:S01]  /*14650*/  UIADD3 UR26, UR19, 0x1, URZ ;  /* 0x00000001131a7890 */ /* 0x000fe2000fffe03f */
[----:B------:R-:W-:Y:S02]  /*14660*/  ULDC.64 UR24, c[0x0][0x198] ;  /* 0x0000660000187ab9 */ /* 0x000fe40000000a00 */
[----:B------:R-:W-:-:S13]  /*14670*/  PLOP3.LUT P0, PT, P0, P2, PT, 0x8a, 0x0 ;  /* 0x000000000000781c */ /* 0x000fda0000705172 */
.L_x_482:
[----:B------:R-:W-:-:S03]  /*14680*/  UMOV UR7, 0xffffffff ;  /* 0xffffffff00077882 */ /* 0x000fc60000000000 */
[----:B------:R-:W-:Y:S05]  /*14690*/  BRA.DIV UR7, `(.L_x_471) ;  /* 0x0000000e07ec7947 */ /* 0x000fea000b800000 */
[----:B------:R-:W-:-:S13]  /*146a0*/  ELECT P6, URZ, PT ;  /* 0x00000000003f782f */ /* 0x000fda00038c0000 */
.L_x_494:
[----:B------:R-:W0:Y:S01]  /*146b0*/  LDC R2, c[0x0][0x28c] ;  /* 0x0000a300ff027b82 */ /* 0x000e220000000800 */
[----:B------:R-:W-:Y:S01]  /*146c0*/  BSSY B1, `(.L_x_472) ;  /* 0x0000038000017945 */ /* 0x000fe20003800000 */
[----:B0-----:R-:W-:-:S13]  /*146d0*/  ISETP.LT.OR P6, PT, R2, 0x1, !P6 ;  /* 0x000000010200780c */ /* 0x001fda00077c1670 */
[----:B------:R-:W-:Y:S05]  /*146e0*/  @P6 BRA `(.L_x_473) ;  /* 0x0000000000d46947 */ /* 0x000fea0003800000 */
[----:B------:R-:W-:Y:S02]  /*146f0*/  IMAD.SHL.U32 R2, R5, 0x200, RZ ;  /* 0x0000020005027824 */ /* 0x000fe400078e00ff */
[----:B------:R-:W-:Y:S02]  /*14700*/  IMAD R4, R4, 0x70, RZ ;  /* 0x0000007004047824 */ /* 0x000fe400078e02ff */
[----:B------:R-:W-:Y:S02]  /*14710*/  IMAD.MOV.U32 R13, RZ, RZ, RZ ;  /* 0x000000ffff0d7224 */ /* 0x000fe400078e00ff */
[----:B------:R-:W-:Y:S02]  /*14720*/  IMAD.U32 R11, RZ, RZ, UR26 ;  /* 0x0000001aff0b7e24 */ /* 0x000fe4000f8e00ff */
[----:B------:R-:W-:Y:S02]  /*14730*/  IMAD.MOV.U32 R3, RZ, RZ, R0 ;  /* 0x000000ffff037224 */ /* 0x000fe400078e0000 */
[----:B------:R-:W-:-:S07]  /*14740*/  IMAD.MOV.U32 R5, RZ, RZ, R6 ;  /* 0x000000ffff057224 */ /* 0x000fce00078e0006 */
.L_x_477:
[----:B------:R-:W0:Y:S01]  /*14750*/  S2R R10, SR_CgaCtaId ;  /* 0x00000000000a7919 */ /* 0x000e220000008800 */
[----:B------:R-:W-:-:S04]  /*14760*/  MOV R7, 0x400 ;  /* 0x0000040000077802 */ /* 0x000fc80000000f00 */
[----:B0-----:R-:W-:Y:S02]  /*14770*/  LEA R14, R10, R7, 0x18 ;  /* 0x000000070a0e7211 */ /* 0x001fe400078ec0ff */
[----:B------:R-:W-:Y:S01]  /*14780*/  SHF.L.U32 R7, R3, 0x1f, RZ ;  /* 0x0000001f03077819 */ /* 0x000fe200000006ff */
[----:B------:R-:W0:Y:S02]  /*14790*/  @!P2 LDC R10, c[0x0][0x500] ;  /* 0x00014000ff0aab82 */ /* 0x000e240000000800 */
[----:B------:R-:W-:-:S04]  /*147a0*/  IMAD R12, R5, 0x8, R14 ;  /* 0x00000008050c7824 */ /* 0x000fc800078e020e */
[----:B------:R-:W1:Y:S02]  /*147b0*/  SYNCS.PHASECHK.TRANS64.TRYWAIT P1, [R12+URZ+0x28], R7 ;  /* 0x000028070c0075a7 */ /* 0x000e64000802017f */
[----:B-1----:R-:W-:Y:S05]  /*147c0*/  @!P1 BRA `(.L_x_474) ;  /* 0x0000000c00c09947 */ /* 0x002fea0003800000 */
.L_x_495:
[----:B------:R-:W-:Y:S01]  /*147d0*/  UPRMT UR7, UR21, 0x9910, URZ ;  /* 0x0000991015077896 */ /* 0x000fe2000800003f */
[----:B0-----:R0:W-:Y:S03]  /*147e0*/  @!P2 SYNCS.ARRIVE.TRANS64 RZ, [R12+URZ], R10 ;  /* 0x0000000a0cffa9a7 */ /* 0x0011e6000800003f */
[----:B------:R-:W-:-:S06]  /*147f0*/  UISETP.NE.AND UP0, UPT, UR7, 0x2, UPT ;  /* 0x000000020700788c */ /* 0x000fcc000bf05270 */
[----:B------:R-:W-:-:S13]  /*14800*/  PLOP3.LUT P1, PT, PT, PT, UP0, 0x80, 0x0 ;  /* 0x000000000000781c */ /* 0x000fda0003f2f008 */
[----:B0-----:R-:W-:Y:S05]  /*14810*/  @P1 BRA `(.L_x_475) ;  /* 0x0000000000041947 */ /* 0x001fea0003800000 */
[----:B------:R-:W-:Y:S01]  /*14820*/  BPT.TRAP 0x1 ;  /* 0x000000040000795c */ /* 0x000fe20000300000 */
.L_x_475:
[----:B------:R-:W-:Y:S05]  /*14830*/  @P0 BRA `(.L_x_476) ;  /* 0x0000000000040947 */ /* 0x000fea0003800000 */
[----:B------:R-:W-:Y:S01]  /*14840*/  BPT.TRAP 0x1 ;  /* 0x000000040000795c */ /* 0x000fe20000300000 */
.L_x_476:
[C-C-:B-1----:R-:W-:Y:S01]  /*14850*/  IMAD R7, R5.reuse, 0x8000, R14.reuse ;  /* 0x0000800005077824 */ /* 0x142fe200078e020e */
[----:B------:R-:W-:Y:S01]  /*14860*/  R2UR UR9, R12 ;  /* 0x000000000c0972ca */ /* 0x000fe200000e0000 */
[----:B------:R-:W-:Y:S01]  /*14870*/  IMAD R14, R5, 0x1c00, R14 ;  /* 0x00001c00050e7824 */ /* 0x000fe200078e020e */
[----:B------:R-:W-:Y:S01]  /*14880*/  UIADD3 UR14, UP0, UR24, 0xf0, URZ ;  /* 0x000000f0180e7890 */ /* 0x000fe2000ff1e03f */
[----:B------:R-:W-:Y:S01]  /*14890*/  VIADD R11, R11, 0xffffffff ;  /* 0xffffffff0b0b7836 */ /* 0x000fe20000000000 */
[----:B------:R-:W-:Y:S01]  /*148a0*/  R2UR UR7, R7 ;  /* 0x00000000070772ca */ /* 0x000fe200000e0000 */
[----:B------:R-:W-:Y:S01]  /*148b0*/  UIADD3 UR28, UP1, UR24, 0x1f0, URZ ;  /* 0x000001f0181c7890 */ /* 0x000fe2000ff3e03f */
[----:B------:R-:W-:Y:S01]  /*148c0*/  R2UR UR8, R14 ;  /* 0x000000000e0872ca */ /* 0x000fe200000e0000 */
[----:B------:R-:W-:Y:S01]  /*148d0*/  UIADD3.X UR15, URZ, UR25, URZ, UP0, !UPT ;  /* 0x000000193f0f7290 */ /* 0x000fe200087fe43f */
[----:B------:R-:W-:Y:S01]  /*148e0*/  R2UR UR11, R2 ;  /* 0x00000000020b72ca */ /* 0x000fe200000e0000 */
[----:B------:R-:W-:Y:S01]  /*148f0*/  VIADD R5, R5, 0x1 ;  /* 0x0000000105057836 */ /* 0x000fe20000000000 */
[----:B------:R-:W-:Y:S01]  /*14900*/  R2UR UR10, R13 ;  /* 0x000000000d0a72ca */ /* 0x000fe200000e0000 */
[----:B------:R-:W-:Y:S01]  /*14910*/  UIADD3.X UR29, URZ, UR25, URZ, UP1, !UPT ;  /* 0x000000193f1d7290 */ /* 0x000fe20008ffe43f */
[----:B------:R-:W-:Y:S01]  /*14920*/  R2UR UR12, R9 ;  /* 0x00000000090c72ca */ /* 0x000fe200000e0000 */
[----:B------:R-:W-:Y:S01]  /*14930*/  UMOV UR16, 0x0 ;  /* 0x0000000000107882 */ /* 0x000fe20000000000 */
[----:B------:R-:W-:Y:S01]  /*14940*/  R2UR UR20, R4 ;  /* 0x00000000041472ca */ /* 0x000fe200000e0000 */
[----:B------:R-:W-:Y:S01]  /*14950*/  UMOV UR17, 0x10000000 ;  /* 0x1000000000117882 */ /* 0x000fe20000000000 */
[----:B------:R-:W-:Y:S01]  /*14960*/  ISETP.GT.AND P3, PT, R11, 0x1, PT ;  /* 0x000000010b00780c */ /* 0x000fe20003f64270 */
[----:B------:R-:W-:Y:S01]  /*14970*/  UIADD3 UR7, UR7, 0x100, URZ ;  /* 0x0000010007077890 */ /* 0x000fe2000fffe03f */
[----:B------:R-:W-:Y:S01]  /*14980*/  ISETP.NE.AND P1, PT, R5, 0x5, PT ;  /* 0x000000050500780c */ /* 0x000fe20003f25270 */
[----:B------:R-:W-:Y:S01]  /*14990*/  UIADD3 UR18, UR8, 0x28100, URZ ;  /* 0x0002810008127890 */ /* 0x000fe2000fffe03f */
[----:B------:R-:W-:-:S02]  /*149a0*/  VIADD R13, R13, 0x20 ;  /* 0x000000200d0d7836 */ /* 0x000fc40000000000 */
[----:B------:R-:W-:Y:S02]  /*149b0*/  SEL R10, RZ, 0x1, P1 ;  /* 0x00000001ff0a7807 */ /* 0x000fe40000800000 */
[----:B------:R-:W-:Y:S01]  /*149c0*/  UMOV UR8, UR7 ;  /* 0x0000000700087c82 */ /* 0x000fe20008000000 */
[----:B------:R-:W-:Y:S01]  /*149d0*/  SEL R5, R5, RZ, P1 ;  /* 0x000000ff05057207 */ /* 0x000fe20000800000 */
[----:B------:R0:W-:Y:S01]  /*149e0*/  UTMALDG.3D [UR8], [UR14], desc[UR16] ;  /* 0x000010080e0075b4 */ /* 0x0001e20008011000 */
[----:B------:R-:W-:Y:S01]  /*149f0*/  LOP3.LUT R3, R3, R10, RZ, 0x3c, !PT ;  /* 0x0000000a03037212 */ /* 0x000fe200078e3cff */
[----:B0-----:R-:W-:Y:S01]  /*14a00*/  UMOV UR8, UR18 ;  /* 0x0000001200087c82 */ /* 0x001fe20008000000 */
[----:B------:R-:W-:Y:S02]  /*14a10*/  UMOV UR11, UR20 ;  /* 0x00000014000b7c82 */ /* 0x000fe40008000000 */
[----:B------:R0:W-:Y:S02]  /*14a20*/  UTMALDG.3D [UR8], [UR28], desc[UR16] ;  /* 0x000010081c0075b4 */ /* 0x0001e40008011000 */
[----:B0-----:R-:W-:Y:S05]  /*14a30*/  @P3 BRA `(.L_x_477) ;  /* 0xfffffffc00443947 */ /* 0x001fea000383ffff */
.L_x_473:
[----:B------:R-:W-:Y:S05]  /*14a40*/  BSYNC B1 ;  /* 0x0000000000017941 */ /* 0x000fea0003800000 */
.L_x_472:
[----:B------:R-:W2:Y:S01]  /*14a50*/  LDL.LU R14, [R1+0x64] ;  /* 0x00006400010e7983 */ /* 0x000ea20000300800 */
[----:B------:R-:W-:Y:S01]  /*14a60*/  LOP3.LUT P1, RZ, R8, 0xff, RZ, 0xc0, !PT ;  /* 0x000000ff08ff7812 */ /* 0x000fe2000782c0ff */
[----:B------:R-:W-:Y:S01]  /*14a70*/  VIADD R6, R6, UR19 ;  /* 0x0000001306067c36 */ /* 0x000fe20008000000 */
[----:B------:R-:W-:Y:S01]  /*14a80*/  ULDC.64 UR8, c[0x0][0x650] ;  /* 0x0001940000087ab9 */ /* 0x000fe20000000a00 */
[----:B------:R-:W3:Y:S01]  /*14a90*/  LDL.LU R12, [R1+0x78] ;  /* 0x00007800010c7983 */ /* 0x000ee20000300800 */
[----:B------:R-:W-:Y:S01]  /*14aa0*/  UISETP.GE.U32.AND UP0, UPT, UR19, 0x5, UPT ;  /* 0x000000051300788c */ /* 0x000fe2000bf06070 */
[----:B------:R-:W-:Y:S01]  /*14ab0*/  BSSY B1, `(.L_x_478) ;  /* 0x0000071000017945 */ /* 0x000fe20003800000 */
[----:B------:R-:W-:Y:S01]  /*14ac0*/  IMAD.MOV.U32 R4, RZ, RZ, -0x1 ;  /* 0xffffffffff047424 */ /* 0x000fe200078e00ff */
[----:B------:R-:W-:Y:S01]  /*14ad0*/  PRMT R8, RZ, 0x7610, R8 ;  /* 0x00007610ff087816 */ /* 0x000fe20000000008 */
[----:B------:R-:W-:Y:S02]  /*14ae0*/  IMAD.MOV.U32 R9, RZ, RZ, -0x1 ;  /* 0xffffffffff097424 */ /* 0x000fe400078e00ff */
[----:B------:R-:W-:-:S03]  /*14af0*/  PLOP3.LUT P3, PT, PT, PT, UP0, 0x80, 0x0 ;  /* 0x000000000000781c */ /* 0x000fc60003f6f008 */
[----:B------:R-:W0:Y:S01]  /*14b00*/  @P1 S2R R3, SR_CgaCtaId ;  /* 0x0000000000031919 */ /* 0x000e220000008800 */
[----:B------:R-:W-:-:S04]  /*14b10*/  @P1 MOV R2, 0x400 ;  /* 0x0000040000021802 */ /* 0x000fc80000000f00 */
[----:B0-----:R-:W-:-:S04]  /*14b20*/  @P1 LEA R2, R3, R2, 0x18 ;  /* 0x0000000203021211 */ /* 0x001fc800078ec0ff */
[----:B------:R0:W-:Y:S01]  /*14b30*/  @P1 SYNCS.ARRIVE.TRANS64.A1T0 RZ, [R2+URZ+0x68], RZ ;  /* 0x000068ff02ff19a7 */ /* 0x0001e2000810003f */
[----:B------:R-:W-:Y:S01]  /*14b40*/  ISETP.GT.U32.AND P1, PT, R6, 0x4, PT ;  /* 0x000000040600780c */ /* 0x000fe20003f24070 */
[----:B0-----:R-:W-:-:S05]  /*14b50*/  IMAD.U32 R2, RZ, RZ, UR19 ;  /* 0x00000013ff027e24 */ /* 0x001fca000f8e00ff */
[----:B------:R-:W-:Y:S01]  /*14b60*/  ISETP.LT.U32.AND P1, PT, R2, 0x5, P1 ;  /* 0x000000050200780c */ /* 0x000fe20000f21070 */
[----:B------:R-:W-:-:S05]  /*14b70*/  IMAD.WIDE.U32 R2, R6, -0x33333333, RZ ;  /* 0xcccccccd06027825 */ /* 0x000fca00078e00ff */
[----:B------:R-:W-:Y:S02]  /*14b80*/  SHF.R.U32.HI R5, RZ, 0x2, R3 ;  /* 0x00000002ff057819 */ /* 0x000fe40000011603 */
[----:B------:R-:W-:Y:S02]  /*14b90*/  SEL R3, RZ, 0x1, !P1 ;  /* 0x00000001ff037807 */ /* 0x000fe40004800000 */
[----:B------:R-:W-:Y:S01]  /*14ba0*/  PRMT R2, RZ, 0x7610, R2 ;  /* 0x00007610ff027816 */ /* 0x000fe20000000002 */
[----:B------:R-:W-:Y:S01]  /*14bb0*/  IMAD R6, R5, -0x5, R6 ;  /* 0xfffffffb05067824 */ /* 0x000fe200078e0206 */
[----:B------:R-:W-:-:S04]  /*14bc0*/  LOP3.LUT R0, R0, R3, RZ, 0x3c, !PT ;  /* 0x0000000300007212 */ /* 0x000fc800078e3cff */
[----:B------:R-:W-:Y:S01]  /*14bd0*/  @P3 LOP3.LUT R0, R0, 0x1, R5, 0x78, !PT ;  /* 0x0000000100003812 */ /* 0x000fe200078e7805 */
[----:B------:R-:W-:Y:S01]  /*14be0*/  IMAD.MOV.U32 R5, RZ, RZ, -0x1 ;  /* 0xffffffffff057424 */ /* 0x000fe200078e00ff */
[----:B---3--:R-:W-:-:S04]  /*14bf0*/  IADD3 R12, P1, R12, UR22, RZ ;  /* 0x000000160c0c7c10 */ /* 0x008fc8000ff3e0ff */
[----:B--2---:R-:W-:Y:S01]  /*14c00*/  IADD3.X R14, R14, UR13, RZ, P1, !PT ;  /* 0x0000000d0e0e7c10 */ /* 0x004fe20008ffe4ff */
[----:B------:R0:W-:Y:S01]  /*14c10*/  STL [R1+0x78], R12 ;  /* 0x0000780c01007387 */ /* 0x0001e20000100800 */
[----:B------:R-:W-:-:S03]  /*14c20*/  ISETP.GE.U32.AND P1, PT, R12, UR8, PT ;  /* 0x000000080c007c0c */ /* 0x000fc6000bf26070 */
[----:B------:R0:W-:Y:S01]  /*14c30*/  STL [R1+0x64], R14 ;  /* 0x0000640e01007387 */ /* 0x0001e20000100800 */
[----:B------:R-:W-:-:S13]  /*14c40*/  ISETP.GE.U32.AND.EX P1, PT, R14, UR9, PT, P1 ;  /* 0x000000090e007c0c */ /* 0x000fda000bf26110 */
[----:B0-----:R-:W-:Y:S05]  /*14c50*/  @P1 BRA `(.L_x_479) ;  /* 0x0000000400581947 */ /* 0x001fea0003800000 */
[----:B------:R-:W0:Y:S01]  /*14c60*/  S2R R7, SR_CTAID.X ;  /* 0x0000000000077919 */ /* 0x000e220000002500 */
[----:B------:R-:W1:Y:S01]  /*14c70*/  LDC R15, c[0x0][0x65c] ;  /* 0x00019700ff0f7b82 */ /* 0x000e620000000800 */
[----:B------:R-:W-:Y:S01]  /*14c80*/  ULDC UR7, c[0x0][0x150] ;  /* 0x0000540000077ab9 */ /* 0x000fe20000000800 */
[----:B------:R-:W-:Y:S01]  /*14c90*/  ULDC.64 UR8, c[0x0][0x628] ;  /* 0x00018a0000087ab9 */ /* 0x000fe20000000a00 */
[----:B------:R-:W2:Y:S01]  /*14ca0*/  S2R R5, SR_CTAID.Y ;  /* 0x0000000000057919 */ /* 0x000ea20000002600 */
[----:B------:R-:W-:Y:S01]  /*14cb0*/  ISETP.NE.U32.AND P1, PT, RZ, UR8, PT ;  /* 0x00000008ff007c0c */ /* 0x000fe2000bf25070 */
[----:B------:R-:W-:-:S03]  /*14cc0*/  ULDC UR10, c[0x0][0x630] ;  /* 0x00018c00000a7ab9 */ /* 0x000fc60000000800 */
[----:B------:R-:W3:Y:S01]  /*14cd0*/  LDC R4, c[0x0][0x144] ;  /* 0x00005100ff047b82 */ /* 0x000ee20000000800 */
[----:B------:R-:W-:-:S07]  /*14ce0*/  ISETP.NE.AND.EX P1, PT, RZ, UR9, PT, P1 ;  /* 0x00000009ff007c0c */ /* 0x000fce000bf25310 */
[----:B------:R-:W4:Y:S01]  /*14cf0*/  LDC R10, c[0x0][0x148] ;  /* 0x00005200ff0a7b82 */ /* 0x000f220000000800 */
[----:B-1----:R-:W-:Y:S02]  /*14d00*/  ISETP.NE.AND P4, PT, R15, 0x1, PT ;  /* 0x000000010f00780c */ /* 0x002fe40003f85270 */
[----:B0-----:R-:W-:Y:S02]  /*14d10*/  I2FP.F32.U32 R2, R7 ;  /* 0x0000000700027245 */ /* 0x001fe40000201000 */
[----:B--2---:R-:W-:-:S03]  /*14d20*/  I2FP.F32.U32 R3, R5 ;  /* 0x0000000500037245 */ /* 0x004fc60000201000 */
[----:B------:R-:W-:Y:S01]  /*14d30*/  FMUL R2, R2, UR7 ;  /* 0x0000000702027c20 */ /* 0x000fe20008400000 */
[----:B------:R-:W-:Y:S02]  /*14d40*/  ULDC UR7, c[0x0][0x154] ;  /* 0x0000550000077ab9 */ /* 0x000fe40000000800 */
[----:B------:R-:W-:-:S03]  /*14d50*/  FMUL R9, R3, UR7 ;  /* 0x0000000703097c20 */ /* 0x000fc60008400000 */
[----:B------:R-:W0:Y:S08]  /*14d60*/  F2I.U32.TRUNC.NTZ R2, R2 ;  /* 0x0000000200027305 */ /* 0x000e30000020f000 */
[----:B------:R-:W1:Y:S01]  /*14d70*/  F2I.U32.TRUNC.NTZ R9, R9 ;  /* 0x0000000900097305 */ /* 0x000e62000020f000 */
[----:B0-----:R-:W-:Y:S02]  /*14d80*/  IMAD.MOV R3, RZ, RZ, -R2 ;  /* 0x000000ffff037224 */ /* 0x001fe400078e0a02 */
[----:B------:R-:W-:-:S02]  /*14d90*/  IMAD.MOV.U32 R2, RZ, RZ, R12 ;  /* 0x000000ffff027224 */ /* 0x000fc400078e000c */
[----:B---3--:R-:W-:Y:S02]  /*14da0*/  IMAD R7, R4, R3, R7 ;  /* 0x0000000304077224 */ /* 0x008fe400078e0207 */
[----:B-1----:R-:W-:-:S04]  /*14db0*/  IMAD.MOV R3, RZ, RZ, -R9 ;  /* 0x000000ffff037224 */ /* 0x002fc800078e0a09 */
[----:B----4-:R-:W-:Y:S02]  /*14dc0*/  @P4 IMAD R7, R10, R3, R5 ;  /* 0x000000030a074224 */ /* 0x010fe400078e0205 */
[----:B------:R-:W-:Y:S01]  /*14dd0*/  IMAD.MOV.U32 R3, RZ, RZ, R14 ;  /* 0x000000ffff037224 */ /* 0x000fe200078e000e */
[----:B------:R-:W-:Y:S06]  /*14de0*/  @!P1 BRA `(.L_x_480) ;  /* 0x0000000000289947 */ /* 0x000fec0003800000 */
[----:B------:R-:W-:Y:S02]  /*14df0*/  ULDC UR7, c[0x0][0x634] ;  /* 0x00018d0000077ab9 */ /* 0x000fe40000000800 */
[----:B------:R-:W-:-:S05]  /*14e00*/  IADD3 R3, P1, R12, UR7, RZ ;  /* 0x000000070c037c10 */ /* 0x000fca000ff3e0ff */
[----:B------:R-:W-:-:S04]  /*14e10*/  IMAD.X R9, RZ, RZ, R14, P1 ;  /* 0x000000ffff097224 */ /* 0x000fc800008e060e */
[----:B------:R-:W-:-:S04]  /*14e20*/  IMAD.WIDE.U32 R4, R9, UR8, RZ ;  /* 0x0000000809047c25 */ /* 0x000fc8000f8e00ff */
[----:B------:R-:W-:-:S04]  /*14e30*/  IMAD.WIDE.U32 R4, P1, R3, UR9, R4 ;  /* 0x0000000903047c25 */ /* 0x000fc8000f820004 */
[----:B------:R-:W-:-:S04]  /*14e40*/  IMAD.WIDE.U32 R2, R3, UR8, RZ ;  /* 0x0000000803027c25 */ /* 0x000fc8000f8e00ff */
[----:B------:R-:W-:Y:S01]  /*14e50*/  IMAD.MOV.U32 R2, RZ, RZ, R5 ;  /* 0x000000ffff027224 */ /* 0x000fe200078e0005 */
[----:B------:R-:W-:Y:S01]  /*14e60*/  IADD3 RZ, P3, R3, R4, RZ ;  /* 0x0000000403ff7210 */ /* 0x000fe20007f7e0ff */
[----:B------:R-:W-:-:S04]  /*14e70*/  IMAD.X R3, RZ, RZ, RZ, P1 ;  /* 0x000000ffff037224 */ /* 0x000fc800008e06ff */
[----:B------:R-:W-:-:S08]  /*14e80*/  IMAD.WIDE.U32.X R2, R9, UR9, R2, P3 ;  /* 0x0000000909027c25 */ /* 0x000fd000098e0402 */
.L_x_480:
[--C-:B------:R-:W-:Y:S01]  /*14e90*/  SHF.R.U64 R9, R2, UR10, R3.reuse ;  /* 0x0000000a02097c19 */ /* 0x100fe20008001203 */
[----:B------:R-:W-:Y:S01]  /*14ea0*/  ULDC.64 UR8, c[0x0][0x620] ;  /* 0x0001880000087ab9 */ /* 0x000fe20000000a00 */
[----:B------:R-:W-:Y:S01]  /*14eb0*/  SHF.R.U32.HI R2, RZ, UR10, R3 ;  /* 0x0000000aff027c19 */ /* 0x000fe20008011603 */
[----:B------:R-:W-:Y:S01]  /*14ec0*/  IMAD.MOV.U32 R3, RZ, RZ, R14 ;  /* 0x000000ffff037224 */ /* 0x000fe200078e000e */
[----:B------:R-:W-:Y:S01]  /*14ed0*/  IADD3 R11, P1, RZ, -R9, RZ ;  /* 0x80000009ff0b7210 */ /* 0x000fe20007f3e0ff */
[----:B------:R-:W-:-:S04]  /*14ee0*/  ULDC UR7, c[0x0][0x618] ;  /* 0x0001860000077ab9 */ /* 0x000fc80000000800 */
[----:B------:R-:W-:-:S04]  /*14ef0*/  IMAD.X R2, RZ, RZ, ~R2, P1 ;  /* 0x000000ffff027224 */ /* 0x000fc800008e0e02 */
[----:B------:R-:W-:-:S04]  /*14f00*/  IMAD R2, R2, UR8, RZ ;  /* 0x0000000802027c24 */ /* 0x000fc8000f8e02ff */
[----:B------:R-:W-:Y:S02]  /*14f10*/  IMAD R5, R11, UR9, R2 ;  /* 0x000000090b057c24 */ /* 0x000fe4000f8e0202 */
[----:B------:R-:W-:-:S04]  /*14f20*/  IMAD.MOV.U32 R2, RZ, RZ, R12 ;  /* 0x000000ffff027224 */ /* 0x000fc800078e000c */
[----:B------:R-:W-:Y:S01]  /*14f30*/  IMAD.WIDE.U32 R2, R11, UR8, R2 ;  /* 0x000000080b027c25 */ /* 0x000fe2000f8e0002 */
[----:B------:R-:W-:Y:S02]  /*14f40*/  ULDC.64 UR8, c[0x0][0x640] ;  /* 0x0001900000087ab9 */ /* 0x000fe40000000a00 */
[----:B------:R-:W-:Y:S01]  /*14f50*/  ISETP.NE.U32.AND P1, PT, RZ, UR8, PT ;  /* 0x00000008ff007c0c */ /* 0x000fe2000bf25070 */
[----:B------:R-:W-:-:S03]  /*14f60*/  IMAD.IADD R3, R3, 0x1, R5 ;  /* 0x0000000103037824 */ /* 0x000fc600078e0205 */
[----:B------:R-:W-:Y:S02]  /*14f70*/  ISETP.NE.AND.EX P1, PT, RZ, UR9, PT, P1 ;  /* 0x00000009ff007c0c */ /* 0x000fe4000bf25310 */
[--C-:B------:R-:W-:Y:S02]  /*14f80*/  SHF.R.U64 R10, R2, UR7, R3.reuse ;  /* 0x00000007020a7c19 */ /* 0x100fe40008001203 */
[----:B------:R-:W-:Y:S01]  /*14f90*/  SHF.R.U32.HI R3, RZ, UR7, R3 ;  /* 0x00000007ff037c19 */ /* 0x000fe20008011603 */
[----:B------:R-:W-:-:S03]  /*14fa0*/  ULDC UR7, c[0x0][0x608] ;  /* 0x0001820000077ab9 */ /* 0x000fc60000000800 */
[--C-:B------:R-:W-:Y:S02]  /*14fb0*/  SHF.R.U64 R12, R10, UR7, R3.reuse ;  /* 0x000000070a0c7c19 */ /* 0x100fe40008001203 */
[----:B------:R-:W-:Y:S01]  /*14fc0*/  SHF.R.U32.HI R3, RZ, UR7, R3 ;  /* 0x00000007ff037c19 */ /* 0x000fe20008011603 */
[----:B------:R-:W-:-:S03]  /*14fd0*/  ULDC UR7, c[0x0][0x658] ;  /* 0x0001960000077ab9 */ /* 0x000fc60000000800 */
[--C-:B------:R-:W-:Y:S02]  /*14fe0*/  SHF.R.U64 R11, R12, UR7, R3.reuse ;  /* 0x000000070c0b7c19 */ /* 0x100fe40008001203 */
[----:B------:R-:W-:-:S03]  /*14ff0*/  SHF.R.U32.HI R13, RZ, UR7, R3 ;  /* 0x00000007ff0d7c19 */ /* 0x000fc60008011603 */
[----:B------:R-:W-:Y:S02]  /*15000*/  IMAD.MOV.U32 R2, RZ, RZ, R11 ;  /* 0x000000ffff027224 */ /* 0x000fe400078e000b */
        /* <DEDUP_REMOVED lines=12> */
.L_x_481:
[----:B------:R-:W-:Y:S01]  /*150d0*/  ULDC UR7, c[0x0][0x648] ;  /* 0x0001920000077ab9 */ /* 0x000fe20000000800 */
[----:B------:R-:W-:Y:S02]  /*150e0*/  LOP3.LUT R12, R12, UR6, RZ, 0xc0, !PT ;  /* 0x000000060c0c7c12 */ /* 0x000fe4000f8ec0ff */
[----:B------:R-:W-:Y:S01]  /*150f0*/  SHF.R.U64 R3, R2, UR7, R3 ;  /* 0x0000000702037c19 */ /* 0x000fe20008001203 */
[----:B------:R-:W-:-:S04]  /*15100*/  ULDC UR7, c[0x0][0x638] ;  /* 0x00018e0000077ab9 */ /* 0x000fc80000000800 */
[----:B------:R-:W-:Y:S02]  /*15110*/  IMAD.MOV R2, RZ, RZ, -R3 ;  /* 0x000000ffff027224 */ /* 0x000fe400078e0a03 */
[----:B------:R-:W-:Y:S02]  /*15120*/  IMAD R12, R3, UR5, R12 ;  /* 0x00000005030c7c24 */ /* 0x000fe4000f8e020c */
[----:B------:R-:W-:Y:S01]  /*15130*/  IMAD R11, R2, UR7, R11 ;  /* 0x00000007020b7c24 */ /* 0x000fe2000f8e020b */
[----:B------:R-:W-:Y:S01]  /*15140*/  ULDC UR7, c[0x0][0x610] ;  /* 0x0001840000077ab9 */ /* 0x000fe20000000800 */
[----:B------:R-:W-:Y:S01]  /*15150*/  LOP3.LUT R2, R10, UR4, RZ, 0xc0, !PT ;  /* 0x000000040a027c12 */ /* 0x000fe2000f8ec0ff */
[----:B------:R-:W-:Y:S01]  /*15160*/  IMAD R7, R12, UR7, R7 ;  /* 0x000000070c077c24 */ /* 0x000fe2000f8e0207 */
[----:B------:R-:W-:-:S03]  /*15170*/  ULDC UR7, c[0x0][0x600] ;  /* 0x0001800000077ab9 */ /* 0x000fc60000000800 */
[----:B------:R-:W-:-:S05]  /*15180*/  IMAD R2, R11, UR7, R2 ;  /* 0x000000070b027c24 */ /* 0x000fca000f8e0202 */
[----:B------:R-:W-:Y:S02]  /*15190*/  SEL R4, R2, R7, !P4 ;  /* 0x0000000702047207 */ /* 0x000fe40006000000 */
[----:B------:R-:W-:Y:S01]  /*151a0*/  SEL R5, R7, R2, !P4 ;  /* 0x0000000207057207 */ /* 0x000fe20006000000 */
[----:B------:R-:W-:-:S07]  /*151b0*/  IMAD.MOV.U32 R2, RZ, RZ, 0x1 ;  /* 0x00000001ff027424 */ /* 0x000fce00078e00ff */
.L_x_479:
[----:B------:R-:W-:Y:S05]  /*151c0*/  BSYNC B1 ;  /* 0x0000000000017941 */ /* 0x000fea0003800000 */
.L_x_478:
[----:B------:R-:W-:-:S13]  /*151d0*/  LOP3.LUT P1, RZ, R2, 0xff, RZ, 0xc0, !PT ;  /* 0x000000ff02ff7812 */ /* 0x000fda000782c0ff */
[----:B------:R-:W-:Y:S05]  /*151e0*/  @P1 BRA `(.L_x_482) ;  /* 0xfffffff400241947 */ /* 0x000fea000383ffff */
[----:B------:R-:W-:Y:S05]  /*151f0*/  BSYNC B0 ;  /* 0x0000000000007941 */ /* 0x000fea0003800000 */
.L_x_470:
[----:B------:R-:W-:-:S03]  /*15200*/  UMOV UR7, 0xffffffff ;  /* 0xffffffff00077882 */ /* 0x000fc60000000000 */
[----:B------:R-:W-:Y:S05]  /*15210*/  BRA.DIV UR7, `(.L_x_483) ;  /* 0x0000000607407947 */ /* 0x000fea000b800000 */
[----:B------:R-:W-:-:S13]  /*15220*/  ELECT P6, URZ, PT ;  /* 0x00000000003f782f */ /* 0x000fda00038c0000 */
.L_x_498:
[----:B------:R-:W-:Y:S04]  /*15230*/  BSSY B0, `(.L_x_484) ;  /* 0x0000035000007945 */ /* 0x000fe80003800000 */
[----:B------:R-:W-:Y:S05]  /*15240*/  @!P6 BRA `(.L_x_485) ;  /* 0x0000000000cce947 */ /* 0x000fea0003800000 */
[----:B------:R-:W-:-:S04]  /*15250*/  ULOP3.LUT UR7, UR38, 0x2, URZ, 0xfc, !UPT ;  /* 0x0000000226077892 */ /* 0x000fc8000f8efc3f */
[----:B------:R-:W-:-:S06]  /*15260*/  UISETP.NE.AND UP0, UPT, UR7, 0x3, UPT ;  /* 0x000000030700788c */ /* 0x000fcc000bf05270 */
[----:B------:R-:W-:-:S13]  /*15270*/  PLOP3.LUT P0, PT, PT, PT, UP0, 0x80, 0x0 ;  /* 0x000000000000781c */ /* 0x000fda0003f0f008 */
[----:B------:R-:W-:Y:S05]  /*15280*/  @!P0 BRA `(.L_x_486) ;  /* 0x0000000000048947 */ /* 0x000fea0003800000 */
[----:B------:R-:W-:Y:S01]  /*15290*/  BPT.TRAP 0x1 ;  /* 0x000000040000795c */ /* 0x000fe20000300000 */
.L_x_486:
[----:B------:R-:W0:Y:S01]  /*152a0*/  S2R R3, SR_CgaCtaId ;  /* 0x0000000000037919 */ /* 0x000e220000008800 */
[----:B------:R-:W-:-:S04]  /*152b0*/  MOV R2, 0x400 ;  /* 0x0000040000027802 */ /* 0x000fc80000000f00 */
[----:B0-----:R-:W-:Y:S02]  /*152c0*/  LEA R3, R3, R2, 0x18 ;  /* 0x0000000203037211 */ /* 0x001fe400078ec0ff */
[----:B------:R-:W-:-:S03]  /*152d0*/  SHF.L.U32 R2, R0, 0x1f, RZ ;  /* 0x0000001f00027819 */ /* 0x000fc600000006ff */
[----:B------:R-:W-:-:S04]  /*152e0*/  VIADD R3, R3, 0x28 ;  /* 0x0000002803037836 */ /* 0x000fc80000000000 */
[----:B------:R-:W-:-:S04]  /*152f0*/  IMAD R5, R6, 0x8, R3 ;  /* 0x0000000806057824 */ /* 0x000fc800078e0203 */
[----:B------:R-:W0:Y:S02]  /*15300*/  SYNCS.PHASECHK.TRANS64.TRYWAIT P0, [R5+URZ], R2 ;  /* 0x00000002050075a7 */ /* 0x000e24000800017f */
[----:B0-----:R-:W-:Y:S05]  /*15310*/  @!P0 BRA `(.L_x_487) ;  /* 0x0000000400208947 */ /* 0x001fea0003800000 */
.L_x_499:
[----:B------:R-:W-:-:S05]  /*15320*/  VIADD R6, R6, 0x1 ;  /* 0x0000000106067836 */ /* 0x000fca0000000000 */
[----:B------:R-:W-:-:S04]  /*15330*/  ISETP.NE.AND P0, PT, R6, 0x5, PT ;  /* 0x000000050600780c */ /* 0x000fc80003f05270 */
[----:B0-----:R-:W-:Y:S02]  /*15340*/  SEL R5, RZ, 0x1, P0 ;  /* 0x00000001ff057807 */ /* 0x001fe40000000000 */
[----:B------:R-:W-:Y:S02]  /*15350*/  SEL R6, R6, RZ, P0 ;  /* 0x000000ff06067207 */ /* 0x000fe40000000000 */
[----:B------:R-:W-:-:S03]  /*15360*/  LOP3.LUT R5, R0, R5, RZ, 0x3c, !PT ;  /* 0x0000000500057212 */ /* 0x000fc600078e3cff */
[----:B------:R-:W-:Y:S01]  /*15370*/  IMAD R7, R6, 0x8, R3 ;  /* 0x0000000806077824 */ /* 0x000fe200078e0203 */
[----:B------:R-:W-:-:S04]  /*15380*/  SHF.L.U32 R0, R5, 0x1f, RZ ;  /* 0x0000001f05007819 */ /* 0x000fc800000006ff */
[----:B------:R-:W0:Y:S02]  /*15390*/  SYNCS.PHASECHK.TRANS64.TRYWAIT P0, [R7+URZ], R0 ;  /* 0x00000000070075a7 */ /* 0x000e24000800017f */
[----:B0-----:R-:W-:Y:S05]  /*153a0*/  @!P0 BRA `(.L_x_488) ;  /* 0x0000000400108947 */ /* 0x001fea0003800000 */
.L_x_500:
[----:B0-----:R-:W-:-:S05]  /*153b0*/  VIADD R0, R6, 0x1 ;  /* 0x0000000106007836 */ /* 0x001fca0000000000 */
[----:B------:R-:W-:-:S04]  /*153c0*/  ISETP.NE.AND P0, PT, R0, 0x5, PT ;  /* 0x000000050000780c */ /* 0x000fc80003f05270 */
[----:B------:R-:W-:Y:S02]  /*153d0*/  SEL R2, RZ, 0x1, P0 ;  /* 0x00000001ff027807 */ /* 0x000fe40000000000 */
[----:B------:R-:W-:Y:S02]  /*153e0*/  SEL R4, R0, RZ, P0 ;  /* 0x000000ff00047207 */ /* 0x000fe40000000000 */
[----:B------:R-:W-:-:S03]  /*153f0*/  LOP3.LUT R5, R5, R2, RZ, 0x3c, !PT ;  /* 0x0000000205057212 */ /* 0x000fc600078e3cff */
[----:B------:R-:W-:Y:S01]  /*15400*/  IMAD R7, R4, 0x8, R3 ;  /* 0x0000000804077824 */ /* 0x000fe200078e0203 */
[----:B------:R-:W-:-:S04]  /*15410*/  SHF.L.U32 R0, R5, 0x1f, RZ ;  /* 0x0000001f05007819 */ /* 0x000fc800000006ff */
[----:B------:R-:W0:Y:S02]  /*15420*/  SYNCS.PHASECHK.TRANS64.TRYWAIT P0, [R7+URZ], R0 ;  /* 0x00000000070075a7 */ /* 0x000e24000800017f */
[----:B0-----:R-:W-:Y:S05]  /*15430*/  @!P0 BRA `(.L_x_489) ;  /* 0x0000000400008947 */ /* 0x001fea0003800000 */
.L_x_501:
        /* <DEDUP_REMOVED lines=9> */
.L_x_502:
[----:B0-----:R-:W-:-:S05]  /*154d0*/  VIADD R0, R4, 0x1 ;  /* 0x0000000104007836 */ /* 0x001fca0000000000 */
[----:B------:R-:W-:-:S04]  /*154e0*/  ISETP.NE.AND P0, PT, R0, 0x5, PT ;  /* 0x000000050000780c */ /* 0x000fc80003f05270 */
[----:B------:R-:W-:Y:S02]  /*154f0*/  SEL R2, RZ, 0x1, P0 ;  /* 0x00000001ff027807 */ /* 0x000fe40000000000 */
[----:B------:R-:W-:Y:S02]  /*15500*/  SEL R0, R0, RZ, P0 ;  /* 0x000000ff00007207 */ /* 0x000fe40000000000 */
[----:B------:R-:W-:-:S03]  /*15510*/  LOP3.LUT R2, R5, R2, RZ, 0x3c, !PT ;  /* 0x0000000205027212 */ /* 0x000fc600078e3cff */
[----:B------:R-:W-:Y:S01]  /*15520*/  IMAD R3, R0, 0x8, R3 ;  /* 0x0000000800037824 */ /* 0x000fe200078e0203 */
[----:B------:R-:W-:-:S07]  /*15530*/  SHF.L.U32 R0, R2, 0x1f, RZ ;  /* 0x0000001f02007819 */ /* 0x000fce00000006ff */
.L_x_491:
[----:B0-----:R0:W1:Y:S02]  /*15540*/  SYNCS.PHASECHK.TRANS64.TRYWAIT P0, [R3+URZ], R0 ;  /* 0x00000000030075a7 */ /* 0x001064000800017f */
[----:B-1----:R-:W-:Y:S05]  /*15550*/  @!P0 NANOSLEEP.SYNCS 0x989680 ;  /* 0x009896800000895d */ /* 0x002fea0003900000 */
[----:B------:R-:W1:Y:S02]  /*15560*/  @!P0 SYNCS.PHASECHK.TRANS64 P0, [R3+URZ], R0 ;  /* 0x00000000030085a7 */ /* 0x000e64000800007f */
[----:B-1----:R-:W-:Y:S05]  /*15570*/  @!P0 BRA `(.L_x_491) ;  /* 0xfffffffc00f08947 */ /* 0x002fea000383ffff */
.L_x_485:
[----:B------:R-:W-:Y:S05]  /*15580*/  BSYNC B0 ;  /* 0x0000000000007941 */ /* 0x000fea0003800000 */
.L_x_484:
[----:B------:R-:W-:Y:S05]  /*15590*/  EXIT ;  /* 0x000000000000794d */ /* 0x000fea0003800000 */
.L_x_17:
[----:B-1----:R1:W4:Y:S02]  /*155a0*/  SYNCS.PHASECHK.TRANS64.TRYWAIT P1, [R3+URZ], R0 ;  /* 0x00000000030075a7 */ /* 0x002324000802017f */
[----:B----4-:R-:W-:Y:S05]  /*155b0*/  @!P1 NANOSLEEP.SYNCS 0x989680 ;  /* 0x009896800000995d */ /* 0x010fea0003900000 */
[----:B------:R-:W4:Y:S02]  /*155c0*/  @!P1 SYNCS.PHASECHK.TRANS64 P1, [R3+URZ], R0 ;  /* 0x00000000030095a7 */ /* 0x000f24000802007f */
[----:B----4-:R-:W-:Y:S05]  /*155d0*/  @!P1 BRA `(.L_x_17) ;  /* 0xfffffffc00f09947 */ /* 0x010fea000383ffff */
[----:B------:R-:W-:Y:S05]  /*155e0*/  BRA `(.L_x_16) ;  /* 0xfffffebc00447947 */ /* 0x000fea000383ffff */
.L_x_22:
[----:B-1----:R-:W-:-:S04]  /*155f0*/  IMAD.U32 R5, RZ, RZ, UR4 ;  /* 0x00000004ff057e24 */ /* 0x002fc8000f8e00ff */
[----:B------:R1:W2:Y:S03]  /*15600*/  SYNCS.PHASECHK.TRANS64.TRYWAIT P1, [R5+URZ], R4 ;  /* 0x00000004050075a7 */ /* 0x0002a6000802017f */
[----:B--2---:R-:W-:Y:S05]  /*15610*/  @!P1 NANOSLEEP.SYNCS 0x989680 ;  /* 0x009896800000995d */ /* 0x004fea0003900000 */
[----:B------:R-:W2:Y:S02]  /*15620*/  @!P1 SYNCS.PHASECHK.TRANS64 P1, [R5+URZ], R4 ;  /* 0x00000004050095a7 */ /* 0x000ea4000802007f */
[----:B--2---:R-:W-:Y:S05]  /*15630*/  @!P1 BRA `(.L_x_22) ;  /* 0xfffffffc00ec9947 */ /* 0x004fea000383ffff */
[----:B------:R-:W-:Y:S05]  /*15640*/  BRA `(.L_x_21) ;  /* 0xfffffed4005c7947 */ /* 0x000fea000383ffff */
.L_x_471:
[----:B------:R-:W-:Y:S01]  /*15650*/  BSSY B1, `(.L_x_492) ;  /* 0x0000006000017945 */ /* 0x000fe20003800000 */
[----:B------:R-:W-:-:S07]  /*15660*/  IMAD.MOV.U32 R15, RZ, RZ, -0x1 ;  /* 0xffffffffff0f7424 */ /* 0x000fce00078e00ff */
[----:B------:R-:W-:Y:S05]  /*15670*/  WARPSYNC.COLLECTIVE R15, `(.L_x_493) ;  /* 0x000000000f0c7348 */ /* 0x000fea0003c00000 */
[----:B------:R-:W-:Y:S02]  /*15680*/  ELECT P6, UR62, PT ;  /* 0x00000000003e782f */ /* 0x000fe400038c0000 */
[----:B------:R-:W-:Y:S01]  /*15690*/  MOV R14, UR62 ;  /* 0x0000003e000e7c02 */ /* 0x000fe20008000f00 */
[----:B------:R-:W-:Y:S10]  /*156a0*/  ENDCOLLECTIVE ;  /* 0x000000000000791b */ /* 0x000ff40003800000 */
.L_x_493:
[----:B------:R-:W-:Y:S05]  /*156b0*/  BSYNC B1 ;  /* 0x0000000000017941 */ /* 0x000fea0003800000 */
.L_x_492:
[----:B------:R-:W-:Y:S05]  /*156c0*/  BRA `(.L_x_494) ;  /* 0xffffffec00f87947 */ /* 0x000fea000383ffff */
.L_x_474:
[----:B-1----:R1:W2:Y:S02]  /*156d0*/  SYNCS.PHASECHK.TRANS64.TRYWAIT P1, [R12+URZ+0x28], R7 ;  /* 0x000028070c0075a7 */ /* 0x0022a4000802017f */
[----:B--2---:R-:W-:Y:S05]  /*156e0*/  @!P1 NANOSLEEP.SYNCS 0x989680 ;  /* 0x009896800000995d */ /* 0x004fea0003900000 */
[----:B------:R-:W2:Y:S02]  /*156f0*/  @!P1 SYNCS.PHASECHK.TRANS64 P1, [R12+URZ+0x28], R7 ;  /* 0x000028070c0095a7 */ /* 0x000ea4000802007f */
[----:B--2---:R-:W-:Y:S05]  /*15700*/  @!P1 BRA `(.L_x_474) ;  /* 0xfffffffc00f09947 */ /* 0x004fea000383ffff */
[----:B------:R-:W-:Y:S05]  /*15710*/  BRA `(.L_x_495) ;  /* 0xfffffff0002c7947 */ /* 0x000fea000383ffff */
.L_x_483:
[----:B------:R-:W-:Y:S01]  /*15720*/  BSSY B0, `(.L_x_496) ;  /* 0x0000006000007945 */ /* 0x000fe20003800000 */
[----:B------:R-:W-:-:S07]  /*15730*/  IMAD.MOV.U32 R15, RZ, RZ, -0x1 ;  /* 0xffffffffff0f7424 */ /* 0x000fce00078e00ff */
[----:B------:R-:W-:Y:S05]  /*15740*/  WARPSYNC.COLLECTIVE R15, `(.L_x_497) ;  /* 0x000000000f0c7348 */ /* 0x000fea0003c00000 */
[----:B------:R-:W-:Y:S02]  /*15750*/  ELECT P6, UR62, PT ;  /* 0x00000000003e782f */ /* 0x000fe400038c0000 */
[----:B------:R-:W-:Y:S01]  /*15760*/  MOV R14, UR62 ;  /* 0x0000003e000e7c02 */ /* 0x000fe20008000f00 */
[----:B------:R-:W-:Y:S10]  /*15770*/  ENDCOLLECTIVE ;  /* 0x000000000000791b */ /* 0x000ff40003800000 */
.L_x_497:
[----:B------:R-:W-:Y:S05]  /*15780*/  BSYNC B0 ;  /* 0x0000000000007941 */ /* 0x000fea0003800000 */
.L_x_496:
[----:B------:R-:W-:Y:S05]  /*15790*/  BRA `(.L_x_498) ;  /* 0xfffffff800a47947 */ /* 0x000fea000383ffff */
.L_x_487:
[----:B0-----:R0:W1:Y:S02]  /*157a0*/  SYNCS.PHASECHK.TRANS64.TRYWAIT P0, [R5+URZ], R2 ;  /* 0x00000002050075a7 */ /* 0x001064000800017f */
[----:B-1----:R-:W-:Y:S05]  /*157b0*/  @!P0 NANOSLEEP.SYNCS 0x989680 ;  /* 0x009896800000895d */ /* 0x002fea0003900000 */
[----:B------:R-:W1:Y:S02]  /*157c0*/  @!P0 SYNCS.PHASECHK.TRANS64 P0, [R5+URZ], R2 ;  /* 0x00000002050085a7 */ /* 0x000e64000800007f */
[----:B-1----:R-:W-:Y:S05]  /*157d0*/  @!P0 BRA `(.L_x_487) ;  /* 0xfffffffc00f08947 */ /* 0x002fea000383ffff */
[----:B------:R-:W-:Y:S05]  /*157e0*/  BRA `(.L_x_499) ;  /* 0xfffffff800cc7947 */ /* 0x000fea000383ffff */
.L_x_488:
[----:B0-----:R0:W1:Y:S02]  /*157f0*/  SYNCS.PHASECHK.TRANS64.TRYWAIT P0, [R7+URZ], R0 ;  /* 0x00000000070075a7 */ /* 0x001064000800017f */
[----:B-1----:R-:W-:Y:S05]  /*15800*/  @!P0 NANOSLEEP.SYNCS 0x989680 ;  /* 0x009896800000895d */ /* 0x002fea0003900000 */
[----:B------:R-:W1:Y:S02]  /*15810*/  @!P0 SYNCS.PHASECHK.TRANS64 P0, [R7+URZ], R0 ;  /* 0x00000000070085a7 */ /* 0x000e64000800007f */
[----:B-1----:R-:W-:Y:S05]  /*15820*/  @!P0 BRA `(.L_x_488) ;  /* 0xfffffffc00f08947 */ /* 0x002fea000383ffff */
[----:B------:R-:W-:Y:S05]  /*15830*/  BRA `(.L_x_500) ;  /* 0xfffffff800dc7947 */ /* 0x000fea000383ffff */
.L_x_489:
[----:B0-----:R0:W1:Y:S02]  /*15840*/  SYNCS.PHASECHK.TRANS64.TRYWAIT P0, [R7+URZ], R0 ;  /* 0x00000000070075a7 */ /* 0x001064000800017f */
[----:B-1----:R-:W-:Y:S05]  /*15850*/  @!P0 NANOSLEEP.SYNCS 0x989680 ;  /* 0x009896800000895d */ /* 0x002fea0003900000 */
[----:B------:R-:W1:Y:S02]  /*15860*/  @!P0 SYNCS.PHASECHK.TRANS64 P0, [R7+URZ], R0 ;  /* 0x00000000070085a7 */ /* 0x000e64000800007f */
[----:B-1----:R-:W-:Y:S05]  /*15870*/  @!P0 BRA `(.L_x_489) ;  /* 0xfffffffc00f08947 */ /* 0x002fea000383ffff */
[----:B------:R-:W-:Y:S05]  /*15880*/  BRA `(.L_x_501) ;  /* 0xfffffff800ec7947 */ /* 0x000fea000383ffff */
.L_x_490:
[----:B0-----:R0:W1:Y:S02]  /*15890*/  SYNCS.PHASECHK.TRANS64.TRYWAIT P0, [R7+URZ], R0 ;  /* 0x00000000070075a7 */ /* 0x001064000800017f */
[----:B-1----:R-:W-:Y:S05]  /*158a0*/  @!P0 NANOSLEEP.SYNCS 0x989680 ;  /* 0x009896800000895d */ /* 0x002fea0003900000 */
[----:B------:R-:W1:Y:S02]  /*158b0*/  @!P0 SYNCS.PHASECHK.TRANS64 P0, [R7+URZ], R0 ;  /* 0x00000000070085a7 */ /* 0x000e64000800007f */
[----:B-1----:R-:W-:Y:S05]  /*158c0*/  @!P0 BRA `(.L_x_490) ;  /* 0xfffffffc00f08947 */ /* 0x002fea000383ffff */
[----:B------:R-:W-:Y:S05]  /*158d0*/  BRA `(.L_x_502) ;  /* 0xfffffff800fc7947 */ /* 0x000fea000383ffff */
.L_x_503:
[----:B------:R-:W-:-:S00]  /*158e0*/  BRA `(.L_x_503) ;  /* 0xfffffffc00fc7947 */ /* 0x000fc0000383ffff */
[----:B------:R-:W-:-:S00]  /*158f0*/  NOP ;  /* 0x0000000000007918 */ /* 0x000fc00000000000 */
        /* <DEDUP_REMOVED lines=8> */
.L_x_504:


//--------------------- .nv.global.init           --------------------------
	.section	.nv.global.init,"aw",@progbits
.nv.global.init:
	.type		$str$22,@object
	.size		$str$22,($str$23 - $str$22)
$str$22:
        /*0000*/ 	.byte	0x6b, 0x5f, 0x74, 0x69, 0x6c, 0x65, 0x5f, 0x63, 0x6f, 0x75, 0x6e, 0x74, 0x20, 0x3e, 0x3d, 0x20
        /*0010*/ 	.byte	0x31, 0x00
	.type		$str$23,@object
	.size		$str$23,(__unnamed_1 - $str$23)
$str$23:
        /*0012*/ 	.byte	0x2f, 0x74, 0x6d, 0x70, 0x2f, 0x63, 0x75, 0x74, 0x6c, 0x61, 0x73, 0x73, 0x5f, 0x73, 0x77, 0x65
        /*0022*/ 	.byte	0x65, 0x70, 0x5f, 0x73, 0x72, 0x63, 0x2f, 0x69, 0x6e, 0x63, 0x6c, 0x75, 0x64, 0x65, 0x2f, 0x63
        /*0032*/ 	.byte	0x75, 0x74, 0x6c, 0x61, 0x73, 0x73, 0x2f, 0x67, 0x65, 0x6d, 0x6d, 0x2f, 0x63, 0x6f, 0x6c, 0x6c
        /*0042*/ 	.byte	0x65, 0x63, 0x74, 0x69, 0x76, 0x65, 0x2f, 0x73, 0x6d, 0x39, 0x30, 0x5f, 0x6d, 0x6d, 0x61, 0x5f
        /*0052*/ 	.byte	0x74, 0x6d, 0x61, 0x5f, 0x67, 0x6d, 0x6d, 0x61, 0x5f, 0x73, 0x73, 0x5f, 0x77, 0x61, 0x72, 0x70
        /*0062*/ 	.byte	0x73, 0x70, 0x65, 0x63, 0x69, 0x61, 0x6c, 0x69, 0x7a, 0x65, 0x64, 0x2e, 0x68, 0x70, 0x70, 0x00
	.type		__unnamed_1,@object
	.size		__unnamed_1,(.L_0 - __unnamed_1)
__unnamed_1:
        /* <DEDUP_REMOVED lines=181> */
        /*0bc2*/ 	.byte	0x69, 0x74, 0x79, 0x5d, 0x00
.L_0:


//--------------------- .nv.shared._ZN7cutlass13device_kernelINS_4gemm6kernel13GemmUniversalIN4cute5tupleIJiiiiEEENS1_10collective13CollectiveMmaINS1_34MainloopSm90TmaGmmaWarpSpecializedILi5ENS5_IJNS4_1CILi1EEESB_SB_EEENS1_35KernelTmaWarpSpecializedCooperativeEEENS5_IJNSA_ILi512EEENSA_ILi112EEENSA_ILi32EEEEEENS_10bfloat16_tENS5_IJlSB_lEEESJ_SK_NS4_8TiledMMAINS4_8MMA_AtomIJNS4_4SM904GMMA27MMA_64x16x16_F32BF16BF16_SSILNSO_5MajorE0ELSQ_0ELNSO_7ScaleInE1ELSR_1EEEEEENS4_6LayoutINS5_IJNSA_ILi2EEESB_SB_EEENS5_IJSB_NSA_ILi0EEESX_EEEEENS5_IJNS4_10UnderscoreES10_S10_EEEEENS4_13SM90_TMA_LOADENS4_14ComposedLayoutINS4_7SwizzleILi2ELi4ELi3EEENS4_18smem_ptr_flag_bitsILi16EEENSU_INS5_IJNSA_ILi8EEESH_EEENS5_IJSH_SB_EEEEEEEvNS4_8identityES13_S1D_vS1E_EENS_8epilogue10collective6detail29Sm90TmaWarpSpecializedAdapterINS1H_15DefaultEpilogueISJ_SK_SK_NS1G_6thread17LinearCombinationISJ_Li1EffLNS1L_9ScaleType4KindE0ELNS_15FloatRoundStyleE2ESJ_EENS1_15EpilogueDefaultEEEEEvvEEEEvNT_6ParamsE --------------------------
	.section	.nv.shared._ZN7cutlass13device_kernelINS_4gemm6kernel13GemmUniversalIN4cute5tupleIJiiiiEEENS1_10collective13CollectiveMmaINS1_34MainloopSm90TmaGmmaWarpSpecializedILi5ENS5_IJNS4_1CILi1EEESB_SB_EEENS1_35KernelTmaWarpSpecializedCooperativeEEENS5_IJNSA_ILi512EEENSA_ILi112EEENSA_ILi32EEEEEENS_10bfloat16_tENS5_IJlSB_lEEESJ_SK_NS4_8TiledMMAINS4_8MMA_AtomIJNS4_4SM904GMMA27MMA_64x16x16_F32BF16BF16_SSILNSO_5MajorE0ELSQ_0ELNSO_7ScaleInE1ELSR_1EEEEEENS4_6LayoutINS5_IJNSA_ILi2EEESB_SB_EEENS5_IJSB_NSA_ILi0EEESX_EEEEENS5_IJNS4_10UnderscoreES10_S10_EEEEENS4_13SM90_TMA_LOADENS4_14ComposedLayoutINS4_7SwizzleILi2ELi4ELi3EEENS4_18smem_ptr_flag_bitsILi16EEENSU_INS5_IJNSA_ILi8EEESH_EEENS5_IJSH_SB_EEEEEEEvNS4_8identityES13_S1D_vS1E_EENS_8epilogue10collective6detail29Sm90TmaWarpSpecializedAdapterINS1H_15DefaultEpilogueISJ_SK_SK_NS1G_6thread17LinearCombinationISJ_Li1EffLNS1L_9ScaleType4KindE0ELNS_15FloatRoundStyleE2ESJ_EENS1_15EpilogueDefaultEEEEEvvEEEEvNT_6ParamsE,"aw",@nobits
	.sectionflags	@""
	.align	16
	.zero		1024


//--------------------- .nv.shared.reserved.0     --------------------------
	.section	.nv.shared.reserved.0,"aw",@nobits
	.weak		__nv_reservedSMEM_offset_0_alias
	.size		__nv_reservedSMEM_offset_0_alias, 0, 0
	.other		__nv_reservedSMEM_offset_0_alias,@"STO_CUDA_RESERVED_SHARED STV_DEFAULT"
__nv_reservedSMEM_offset_0_alias:
	.zero		0


//--------------------- .nv.global                --------------------------
	.section	.nv.global,"aw",@nobits
.nv.global:
	.type		_ZN40_INTERNAL_808548d2_4_k_cu_d4ef9eff_171204cute1_E,@object
	.size		_ZN40_INTERNAL_808548d2_4_k_cu_d4ef9eff_171204cute1_E,(_ZN40_INTERNAL_808548d2_4_k_cu_d4ef9eff_171204cuda3std3__45__cpo6cbeginE - _ZN40_INTERNAL_808548d2_4_k_cu_d4ef9eff_171204cute1_E)
_ZN40_INTERNAL_808548d2_4_k_cu_d4ef9eff_171204cute1_E:
	.zero		1
	.type		_ZN40_INTERNAL_808548d2_4_k_cu_d4ef9eff_171204cuda3std3__45__cpo6cbeginE,@object
	.size		_ZN40_INTERNAL_808548d2_4_k_cu_d4ef9eff_171204cuda3std3__45__cpo6cbeginE,(_ZN40_INTERNAL_808548d2_4_k_cu_d4ef9eff_171204cuda3std3__48in_placeE - _ZN40_INTERNAL_808548d2_4_k_cu_d4ef9eff_171204cuda3std3__45__cpo6cbeginE)
_ZN40_INTERNAL_808548d2_4_k_cu_d4ef9eff_171204cuda3std3__45__cpo6cbeginE:
	.zero		1
	.type		_ZN40_INTERNAL_808548d2_4_k_cu_d4ef9eff_171204cuda3std3__48in_placeE,@object
	.size		_ZN40_INTERNAL_808548d2_4_k_cu_d4ef9eff_171204cuda3std3__48in_placeE,(_ZN40_INTERNAL_808548d2_4_k_cu_d4ef9eff_171204cuda3std6ranges3__45__cpo9iter_moveE - _ZN40_INTERNAL_808548d2_4_k_cu_d4ef9eff_171204cuda3std3__48in_placeE)
_ZN40_INTERNAL_808548d2_4_k_cu_d4ef9eff_171204cuda3std3__48in_placeE:
	.zero		1
	.type		_ZN40_INTERNAL_808548d2_4_k_cu_d4ef9eff_171204cuda3std6ranges3__45__cpo9iter_moveE,@object
	.size		_ZN40_INTERNAL_808548d2_4_k_cu_d4ef9eff_171204cuda3std6ranges3__45__cpo9iter_moveE,(_ZN40_INTERNAL_808548d2_4_k_cu_d4ef9eff_171204cuda3std3__45__cpo5beginE - _ZN40_INTERNAL_808548d2_4_k_cu_d4ef9eff_171204cuda3std6ranges3__45__cpo9iter_moveE)
_ZN40_INTERNAL_808548d2_4_k_cu_d4ef9eff_171204cuda3std6ranges3__45__cpo9iter_moveE:
	.zero		1
	.type		_ZN40_INTERNAL_808548d2_4_k_cu_d4ef9eff_171204cuda3std3__45__cpo5beginE,@object
	.size		_ZN40_INTERNAL_808548d2_4_k_cu_d4ef9eff_171204cuda3std3__45__cpo5beginE,(_ZN40_INTERNAL_808548d2_4_k_cu_d4ef9eff_171204cuda3std3__442_GLOBAL__N__808548d2_4_k_cu_d4ef9eff_171206ignoreE - _ZN40_INTERNAL_808548d2_4_k_cu_d4ef9eff_171204cuda3std3__45__cpo5beginE)
_ZN40_INTERNAL_808548d2_4_k_cu_d4ef9eff_171204cuda3std3__45__cpo5beginE:
	.zero		1
	.type		_ZN40_INTERNAL_808548d2_4_k_cu_d4ef9eff_171204cuda3std3__442_GLOBAL__N__808548d2_4_k_cu_d4ef9eff_171206ignoreE,@object
	.size		_ZN40_INTERNAL_808548d2_4_k_cu_d4ef9eff_171204cuda3std3__442_GLOBAL__N__808548d2_4_k_cu_d4ef9eff_171206ignoreE,(_ZN40_INTERNAL_808548d2_4_k_cu_d4ef9eff_171204cute7productE - _ZN40_INTERNAL_808548d2_4_k_cu_d4ef9eff_171204cuda3std3__442_GLOBAL__N__808548d2_4_k_cu_d4ef9eff_171206ignoreE)
_ZN40_INTERNAL_808548d2_4_k_cu_d4ef9eff_171204cuda3std3__442_GLOBAL__N__808548d2_4_k_cu_d4ef9eff_171206ignoreE:
	.zero		1
	.type		_ZN40_INTERNAL_808548d2_4_k_cu_d4ef9eff_171204cute7productE,@object
	.size		_ZN40_INTERNAL_808548d2_4_k_cu_d4ef9eff_171204cute7productE,(_ZN40_INTERNAL_808548d2_4_k_cu_d4ef9eff_171204cuda3std3__45__cpo3endE - _ZN40_INTERNAL_808548d2_4_k_cu_d4ef9eff_171204cute7productE)
_ZN40_INTERNAL_808548d2_4_k_cu_d4ef9eff_171204cute7productE:
	.zero		1
	.type		_ZN40_INTERNAL_808548d2_4_k_cu_d4ef9eff_171204cuda3std3__45__cpo3endE,@object
	.size		_ZN40_INTERNAL_808548d2_4_k_cu_d4ef9eff_171204cuda3std3__45__cpo3endE,(_ZN40_INTERNAL_808548d2_4_k_cu_d4ef9eff_171204cuda3std3__419piecewise_constructE - _ZN40_INTERNAL_808548d2_4_k_cu_d4ef9eff_171204cuda3std3__45__cpo3endE)
_ZN40_INTERNAL_808548d2_4_k_cu_d4ef9eff_171204cuda3std3__45__cpo3endE:
	.zero		1
	.type		_ZN40_INTERNAL_808548d2_4_k_cu_d4ef9eff_171204cuda3std3__419piecewise_constructE,@object
	.size		_ZN40_INTERNAL_808548d2_4_k_cu_d4ef9eff_171204cuda3std3__419piecewise_constructE,(_ZN40_INTERNAL_808548d2_4_k_cu_d4ef9eff_171204cuda3std3__45__cpo4cendE - _ZN40_INTERNAL_808548d2_4_k_cu_d4ef9eff_171204cuda3std3__419piecewise_constructE)
_ZN40_INTERNAL_808548d2_4_k_cu_d4ef9eff_171204cuda3std3__419piecewise_constructE:
	.zero		1
	.type		_ZN40_INTERNAL_808548d2_4_k_cu_d4ef9eff_171204cuda3std3__45__cpo4cendE,@object
	.size		_ZN40_INTERNAL_808548d2_4_k_cu_d4ef9eff_171204cuda3std3__45__cpo4cendE,(_ZN40_INTERNAL_808548d2_4_k_cu_d4ef9eff_171204cuda3std6ranges3__45__cpo4swapE - _ZN40_INTERNAL_808548d2_4_k_cu_d4ef9eff_171204cuda3std3__45__cpo4cendE)
_ZN40_INTERNAL_808548d2_4_k_cu_d4ef9eff_171204cuda3std3__45__cpo4cendE:
	.zero		1
	.type		_ZN40_INTERNAL_808548d2_4_k_cu_d4ef9eff_171204cuda3std6ranges3__45__cpo4swapE,@object
	.size		_ZN40_INTERNAL_808548d2_4_k_cu_d4ef9eff_171204cuda3std6ranges3__45__cpo4swapE,(.L_8 - _ZN40_INTERNAL_808548d2_4_k_cu_d4ef9eff_171204cuda3std6ranges3__45__cpo4swapE)
_ZN40_INTERNAL_808548d2_4_k_cu_d4ef9eff_171204cuda3std6ranges3__45__cpo4swapE:
	.zero		1
.L_8:


//--------------------- .nv.constant0._ZN7cutlass13device_kernelINS_4gemm6kernel13GemmUniversalIN4cute5tupleIJiiiiEEENS1_10collective13CollectiveMmaINS1_34MainloopSm90TmaGmmaWarpSpecializedILi5ENS5_IJNS4_1CILi1EEESB_SB_EEENS1_35KernelTmaWarpSpecializedCooperativeEEENS5_IJNSA_ILi512EEENSA_ILi112EEENSA_ILi32EEEEEENS_10bfloat16_tENS5_IJlSB_lEEESJ_SK_NS4_8TiledMMAINS4_8MMA_AtomIJNS4_4SM904GMMA27MMA_64x16x16_F32BF16BF16_SSILNSO_5MajorE0ELSQ_0ELNSO_7ScaleInE1ELSR_1EEEEEENS4_6LayoutINS5_IJNSA_ILi2EEESB_SB_EEENS5_IJSB_NSA_ILi0EEESX_EEEEENS5_IJNS4_10UnderscoreES10_S10_EEEEENS4_13SM90_TMA_LOADENS4_14ComposedLayoutINS4_7SwizzleILi2ELi4ELi3EEENS4_18smem_ptr_flag_bitsILi16EEENSU_INS5_IJNSA_ILi8EEESH_EEENS5_IJSH_SB_EEEEEEEvNS4_8identityES13_S1D_vS1E_EENS_8epilogue10collective6detail29Sm90TmaWarpSpecializedAdapterINS1H_15DefaultEpilogueISJ_SK_SK_NS1G_6thread17LinearCombinationISJ_Li1EffLNS1L_9ScaleType4KindE0ELNS_15FloatRoundStyleE2ESJ_EENS1_15EpilogueDefaultEEEEEvvEEEEvNT_6ParamsE --------------------------
	.section	.nv.constant0._ZN7cutlass13device_kernelINS_4gemm6kernel13GemmUniversalIN4cute5tupleIJiiiiEEENS1_10collective13CollectiveMmaINS1_34MainloopSm90TmaGmmaWarpSpecializedILi5ENS5_IJNS4_1CILi1EEESB_SB_EEENS1_35KernelTmaWarpSpecializedCooperativeEEENS5_IJNSA_ILi512EEENSA_ILi112EEENSA_ILi32EEEEEENS_10bfloat16_tENS5_IJlSB_lEEESJ_SK_NS4_8TiledMMAINS4_8MMA_AtomIJNS4_4SM904GMMA27MMA_64x16x16_F32BF16BF16_SSILNSO_5MajorE0ELSQ_0ELNSO_7ScaleInE1ELSR_1EEEEEENS4_6LayoutINS5_IJNSA_ILi2EEESB_SB_EEENS5_IJSB_NSA_ILi0EEESX_EEEEENS5_IJNS4_10UnderscoreES10_S10_EEEEENS4_13SM90_TMA_LOADENS4_14ComposedLayoutINS4_7SwizzleILi2ELi4ELi3EEENS4_18smem_ptr_flag_bitsILi16EEENSU_INS5_IJNSA_ILi8EEESH_EEENS5_IJSH_SB_EEEEEEEvNS4_8identityES13_S1D_vS1E_EENS_8epilogue10collective6detail29Sm90TmaWarpSpecializedAdapterINS1H_15DefaultEpilogueISJ_SK_SK_NS1G_6thread17LinearCombinationISJ_Li1EffLNS1L_9ScaleType4KindE0ELNS_15FloatRoundStyleE2ESJ_EENS1_15EpilogueDefaultEEEEEvvEEEEvNT_6ParamsE,"a",@progbits
	.sectionflags	@""
	.align	4
.nv.constant0._ZN7cutlass13device_kernelINS_4gemm6kernel13GemmUniversalIN4cute5tupleIJiiiiEEENS1_10collective13CollectiveMmaINS1_34MainloopSm90TmaGmmaWarpSpecializedILi5ENS5_IJNS4_1CILi1EEESB_SB_EEENS1_35KernelTmaWarpSpecializedCooperativeEEENS5_IJNSA_ILi512EEENSA_ILi112EEENSA_ILi32EEEEEENS_10bfloat16_tENS5_IJlSB_lEEESJ_SK_NS4_8TiledMMAINS4_8MMA_AtomIJNS4_4SM904GMMA27MMA_64x16x16_F32BF16BF16_SSILNSO_5MajorE0ELSQ_0ELNSO_7ScaleInE1ELSR_1EEEEEENS4_6LayoutINS5_IJNSA_ILi2EEESB_SB_EEENS5_IJSB_NSA_ILi0EEESX_EEEEENS5_IJNS4_10UnderscoreES10_S10_EEEEENS4_13SM90_TMA_LOADENS4_14ComposedLayoutINS4_7SwizzleILi2ELi4ELi3EEENS4_18smem_ptr_flag_bitsILi16EEENSU_INS5_IJNSA_ILi8EEESH_EEENS5_IJSH_SB_EEEEEEEvNS4_8identityES13_S1D_vS1E_EENS_8epilogue10collective6detail29Sm90TmaWarpSpecializedAdapterINS1H_15DefaultEpilogueISJ_SK_SK_NS1G_6thread17LinearCombinationISJ_Li1EffLNS1L_9ScaleType4KindE0ELNS_15FloatRoundStyleE2ESJ_EENS1_15EpilogueDefaultEEEEEvvEEEEvNT_6ParamsE:
	.zero		1664


//--------------------- SYMBOLS --------------------------

	.type		.nv.reservedSmem.offset0,@object
	.size		.nv.reservedSmem.offset0,0x4
	.type		__assertfail,@function
